	.target	sm_90a

	.elftype	@"ET_EXEC"


//--------------------- .note.nv.tkinfo           --------------------------
	.section	.note.nv.tkinfo,"",@"SHT_NOTE"
	.sectionflags	@"SHF_NOTE_NV_TKINFO"
	.tkinfo
        /*0018*/ 	.word	0x00000002
        /*0030*/ 	.string	""
        /*0030*/ 	.string	"ptxas"
        /*0030*/ 	.string	"Cuda compilation tools, release 13.0, V13.0.88"
        /*0030*/ 	.string	"Build cuda_13.0.r13.0/compiler.36424714_0"
        /*0030*/ 	.string	"-arch sm_90a -m 64 "



//--------------------- .note.nv.cuinfo           --------------------------
	.section	.note.nv.cuinfo,"",@"SHT_NOTE"
	.sectionflags	@"SHF_NOTE_NV_CUINFO"
        /*0018*/ 	.short	0x0002
        /*001a*/ 	.short	0x005a
        /*001c*/ 	.short	0x0082
	.zero		2


//--------------------- .nv.info                  --------------------------
	.section	.nv.info,"",@"SHT_CUDA_INFO"
	.align	4


	//----- nvinfo : EIATTR_REGCOUNT
	.align		4
        /*0000*/ 	.byte	0x04, 0x2f
        /*0002*/ 	.short	(.L_15 - .L_14)
	.align		4
.L_14:
        /*0004*/ 	.word	index@(_ZN7cutlass13device_kernelINS_4gemm6kernel13GemmUniversalIN4cute5tupleIJiiiiEEENS1_10collective13CollectiveMmaINS1_34MainloopSm90TmaGmmaWarpSpecializedILi12ENS5_IJNS4_1CILi2EEENSA_ILi1EEESC_EEENS1_35KernelTmaWarpSpecializedCooperativeEEENS5_IJNSA_ILi512EEENSA_ILi80EEENSA_ILi16EEEEEENS_10bfloat16_tENS5_IJlSC_lEEESK_SL_NS4_8TiledMMAINS4_8MMA_AtomIJNS4_4SM904GMMA27MMA_64x16x16_F32BF16BF16_SSILNSP_5MajorE0ELSR_0ELNSP_7ScaleInE1ELSS_1EEEEEENS4_6LayoutISD_NS5_IJSC_NSA_ILi0EEESW_EEEEENS5_IJNS4_10UnderscoreESZ_SZ_EEEEENS4_13SM90_TMA_LOADENS4_14ComposedLayoutINS4_7SwizzleILi1ELi4ELi3EEENS4_18smem_ptr_flag_bitsILi16EEENSV_INS5_IJNSA_ILi8EEESI_EEENS5_IJSI_SC_EEEEEEEvNS4_8identityENS4_23SM90_TMA_LOAD_MULTICASTES1C_vS1D_EENS_8epilogue10collective6detail29Sm90TmaWarpSpecializedAdapterINS1H_15DefaultEpilogueISK_SL_SL_NS1G_6thread17LinearCombinationISK_Li1EffLNS1L_9ScaleType4KindE0ELNS_15FloatRoundStyleE2ESK_EENS1_15EpilogueDefaultEEEEEvvEEEEvNT_6ParamsE)
        /*0008*/ 	.word	0x000000a8


	//----- nvinfo : EIATTR_FRAME_SIZE
	.align		4
.L_15:
        /*000c*/ 	.byte	0x04, 0x11
        /*000e*/ 	.short	(.L_17 - .L_16)
	.align		4
.L_16:
        /*0010*/ 	.word	index@(_ZN7cutlass13device_kernelINS_4gemm6kernel13GemmUniversalIN4cute5tupleIJiiiiEEENS1_10collective13CollectiveMmaINS1_34MainloopSm90TmaGmmaWarpSpecializedILi12ENS5_IJNS4_1CILi2EEENSA_ILi1EEESC_EEENS1_35KernelTmaWarpSpecializedCooperativeEEENS5_IJNSA_ILi512EEENSA_ILi80EEENSA_ILi16EEEEEENS_10bfloat16_tENS5_IJlSC_lEEESK_SL_NS4_8TiledMMAINS4_8MMA_AtomIJNS4_4SM904GMMA27MMA_64x16x16_F32BF16BF16_SSILNSP_5MajorE0ELSR_0ELNSP_7ScaleInE1ELSS_1EEEEEENS4_6LayoutISD_NS5_IJSC_NSA_ILi0EEESW_EEEEENS5_IJNS4_10UnderscoreESZ_SZ_EEEEENS4_13SM90_TMA_LOADENS4_14ComposedLayoutINS4_7SwizzleILi1ELi4ELi3EEENS4_18smem_ptr_flag_bitsILi16EEENSV_INS5_IJNSA_ILi8EEESI_EEENS5_IJSI_SC_EEEEEEEvNS4_8identityENS4_23SM90_TMA_LOAD_MULTICASTES1C_vS1D_EENS_8epilogue10collective6detail29Sm90TmaWarpSpecializedAdapterINS1H_15DefaultEpilogueISK_SL_SL_NS1G_6thread17LinearCombinationISK_Li1EffLNS1L_9ScaleType4KindE0ELNS_15FloatRoundStyleE2ESK_EENS1_15EpilogueDefaultEEEEEvvEEEEvNT_6ParamsE)
        /*0014*/ 	.word	0x00000008


	//----- nvinfo : EIATTR_MIN_STACK_SIZE
	.align		4
.L_17:
        /*0018*/ 	.byte	0x04, 0x12
        /*001a*/ 	.short	(.L_19 - .L_18)
	.align		4
.L_18:
        /*001c*/ 	.word	index@(_ZN7cutlass13device_kernelINS_4gemm6kernel13GemmUniversalIN4cute5tupleIJiiiiEEENS1_10collective13CollectiveMmaINS1_34MainloopSm90TmaGmmaWarpSpecializedILi12ENS5_IJNS4_1CILi2EEENSA_ILi1EEESC_EEENS1_35KernelTmaWarpSpecializedCooperativeEEENS5_IJNSA_ILi512EEENSA_ILi80EEENSA_ILi16EEEEEENS_10bfloat16_tENS5_IJlSC_lEEESK_SL_NS4_8TiledMMAINS4_8MMA_AtomIJNS4_4SM904GMMA27MMA_64x16x16_F32BF16BF16_SSILNSP_5MajorE0ELSR_0ELNSP_7ScaleInE1ELSS_1EEEEEENS4_6LayoutISD_NS5_IJSC_NSA_ILi0EEESW_EEEEENS5_IJNS4_10UnderscoreESZ_SZ_EEEEENS4_13SM90_TMA_LOADENS4_14ComposedLayoutINS4_7SwizzleILi1ELi4ELi3EEENS4_18smem_ptr_flag_bitsILi16EEENSV_INS5_IJNSA_ILi8EEESI_EEENS5_IJSI_SC_EEEEEEEvNS4_8identityENS4_23SM90_TMA_LOAD_MULTICASTES1C_vS1D_EENS_8epilogue10collective6detail29Sm90TmaWarpSpecializedAdapterINS1H_15DefaultEpilogueISK_SL_SL_NS1G_6thread17LinearCombinationISK_Li1EffLNS1L_9ScaleType4KindE0ELNS_15FloatRoundStyleE2ESK_EENS1_15EpilogueDefaultEEEEEvvEEEEvNT_6ParamsE)
        /*0020*/ 	.word	0x00000008
.L_19:


//--------------------- .nv.compat                --------------------------
	.section	.nv.compat,"",@"SHT_CUDA_COMPAT_INFO"
	.align	4
        /*0000*/ 	.byte	0x02, 0x09, 0x01, 0x00, 0x02, 0x02, 0x04, 0x00, 0x02, 0x05, 0x05, 0x00, 0x03, 0x07, 0x01, 0x01
        /*0010*/ 	.byte	0x02, 0x03, 0x01, 0x00, 0x02, 0x06, 0x01, 0x00, 0x04, 0x0b, 0x08, 0x00, 0x00, 0x00, 0x00, 0x00
        /*0020*/ 	.byte	0x00, 0x00, 0x00, 0x00


//--------------------- .nv.info._ZN7cutlass13device_kernelINS_4gemm6kernel13GemmUniversalIN4cute5tupleIJiiiiEEENS1_10collective13CollectiveMmaINS1_34MainloopSm90TmaGmmaWarpSpecializedILi12ENS5_IJNS4_1CILi2EEENSA_ILi1EEESC_EEENS1_35KernelTmaWarpSpecializedCooperativeEEENS5_IJNSA_ILi512EEENSA_ILi80EEENSA_ILi16EEEEEENS_10bfloat16_tENS5_IJlSC_lEEESK_SL_NS4_8TiledMMAINS4_8MMA_AtomIJNS4_4SM904GMMA27MMA_64x16x16_F32BF16BF16_SSILNSP_5MajorE0ELSR_0ELNSP_7ScaleInE1ELSS_1EEEEEENS4_6LayoutISD_NS5_IJSC_NSA_ILi0EEESW_EEEEENS5_IJNS4_10UnderscoreESZ_SZ_EEEEENS4_13SM90_TMA_LOADENS4_14ComposedLayoutINS4_7SwizzleILi1ELi4ELi3EEENS4_18smem_ptr_flag_bitsILi16EEENSV_INS5_IJNSA_ILi8EEESI_EEENS5_IJSI_SC_EEEEEEEvNS4_8identityENS4_23SM90_TMA_LOAD_MULTICASTES1C_vS1D_EENS_8epilogue10collective6detail29Sm90TmaWarpSpecializedAdapterINS1H_15DefaultEpilogueISK_SL_SL_NS1G_6thread17LinearCombinationISK_Li1EffLNS1L_9ScaleType4KindE0ELNS_15FloatRoundStyleE2ESK_EENS1_15EpilogueDefaultEEEEEvvEEEEvNT_6ParamsE --------------------------
	.section	.nv.info._ZN7cutlass13device_kernelINS_4gemm6kernel13GemmUniversalIN4cute5tupleIJiiiiEEENS1_10collective13CollectiveMmaINS1_34MainloopSm90TmaGmmaWarpSpecializedILi12ENS5_IJNS4_1CILi2EEENSA_ILi1EEESC_EEENS1_35KernelTmaWarpSpecializedCooperativeEEENS5_IJNSA_ILi512EEENSA_ILi80EEENSA_ILi16EEEEEENS_10bfloat16_tENS5_IJlSC_lEEESK_SL_NS4_8TiledMMAINS4_8MMA_AtomIJNS4_4SM904GMMA27MMA_64x16x16_F32BF16BF16_SSILNSP_5MajorE0ELSR_0ELNSP_7ScaleInE1ELSS_1EEEEEENS4_6LayoutISD_NS5_IJSC_NSA_ILi0EEESW_EEEEENS5_IJNS4_10UnderscoreESZ_SZ_EEEEENS4_13SM90_TMA_LOADENS4_14ComposedLayoutINS4_7SwizzleILi1ELi4ELi3EEENS4_18smem_ptr_flag_bitsILi16EEENSV_INS5_IJNSA_ILi8EEESI_EEENS5_IJSI_SC_EEEEEEEvNS4_8identityENS4_23SM90_TMA_LOAD_MULTICASTES1C_vS1D_EENS_8epilogue10collective6detail29Sm90TmaWarpSpecializedAdapterINS1H_15DefaultEpilogueISK_SL_SL_NS1G_6thread17LinearCombinationISK_Li1EffLNS1L_9ScaleType4KindE0ELNS_15FloatRoundStyleE2ESK_EENS1_15EpilogueDefaultEEEEEvvEEEEvNT_6ParamsE,"",@"SHT_CUDA_INFO"
	.sectionflags	@""
	.align	4


	//----- nvinfo : EIATTR_CUDA_API_VERSION
	.align		4
        /*0000*/ 	.byte	0x04, 0x37
        /*0002*/ 	.short	(.L_21 - .L_20)
.L_20:
        /*0004*/ 	.word	0x00000082


	//----- nvinfo : EIATTR_KPARAM_INFO
	.align		4
.L_21:
        /*0008*/ 	.byte	0x04, 0x17
        /*000a*/ 	.short	(.L_23 - .L_22)
.L_22:
        /*000c*/ 	.word	0x00000000
        /*0010*/ 	.short	0x0000
        /*0012*/ 	.short	0x0070
        /*0014*/ 	.byte	0x00, 0xf0, 0x01, 0x10


	//----- nvinfo : EIATTR_SPARSE_MMA_MASK
	.align		4
.L_23:
        /*0018*/ 	.byte	0x03, 0x50
        /*001a*/ 	.short	0x0000


	//----- nvinfo : EIATTR_MAXREG_COUNT
	.align		4
        /*001c*/ 	.byte	0x03, 0x1b
        /*001e*/ 	.short	0x00a8


	//----- nvinfo : EIATTR_NUM_BARRIERS
	.align		4
        /*0020*/ 	.byte	0x02, 0x4c
        /*0022*/ 	.byte	0x01
	.zero		1


	//----- nvinfo : EIATTR_EXTERNS
	.align		4
        /*0024*/ 	.byte	0x04, 0x0f
        /*0026*/ 	.short	(.L_25 - .L_24)


	//   ....[0]....
	.align		4
.L_24:
        /*0028*/ 	.word	index@(__assertfail)


	//----- nvinfo : EIATTR_ANNOTATIONS
	.align		4
.L_25:
        /*002c*/ 	.byte	0x04, 0x55
        /*002e*/ 	.short	(.L_27 - .L_26)


	//   ....[0]....
.L_26:
        /*0030*/ 	.word	0x00000001
        /*0034*/ 	.byte	0xe0, 0x0a, 0x00, 0x00, 0x01, 0x00, 0x00, 0x00, 0xe0, 0x0f, 0x00, 0x00, 0x01, 0x00, 0x00, 0x00
        /*0044*/ 	.byte	0x10, 0x29, 0x00, 0x00, 0x01, 0x00, 0x00, 0x00, 0x60, 0xd0, 0x00, 0x00


	//----- nvinfo : EIATTR_MERCURY_ISA_VERSION
	.align		4
.L_27:
        /*0050*/ 	.byte	0x03, 0x5f
        /*0052*/ 	.short	0x0101


	//----- nvinfo : EIATTR_INT_WARP_WIDE_INSTR_OFFSETS
	.align		4
        /*0054*/ 	.byte	0x04, 0x31
        /*0056*/ 	.short	(.L_29 - .L_28)


	//   ....[0]....
.L_28:
        /*0058*/ 	.word	0x000005b0


	//   ....[1]....
        /*005c*/ 	.word	0x000005d0


	//   ....[2]....
        /*0060*/ 	.word	0x00000790


	//----- nvinfo : EIATTR_COOP_GROUP_MASK_REGIDS
	.align		4
.L_29:
        /*0064*/ 	.byte	0x04, 0x29
        /*0066*/ 	.short	(.L_31 - .L_30)


	//   ....[0]....
.L_30:
        /*0068*/ 	.word	0xffffffff


	//   ....[1]....
        /*006c*/ 	.word	0xffffffff


	//   ....[2]....
        /*0070*/ 	.word	0xffffffff


	//   ....[3]....
        /*0074*/ 	.word	0xffffffff


	//   ....[4]....
        /*0078*/ 	.word	0xffffffff


	//   ....[5]....
        /*007c*/ 	.word	0xffffffff


	//----- nvinfo : EIATTR_COOP_GROUP_INSTR_OFFSETS
	.align		4
.L_31:
        /*0080*/ 	.byte	0x04, 0x28
        /*0082*/ 	.short	(.L_33 - .L_32)


	//   ....[0]....
.L_32:
        /*0084*/ 	.word	0x00000070


	//   ....[1]....
        /*0088*/ 	.word	0x00000080


	//   ....[2]....
        /*008c*/ 	.word	0x00000140


	//   ....[3]....
        /*0090*/ 	.word	0x00000410


	//   ....[4]....
        /*0094*/ 	.word	0x00000930


	//   ....[5]....
        /*0098*/ 	.word	0x000013c0


	//----- nvinfo : EIATTR_REG_RECONFIG
	.align		4
.L_33:
        /*009c*/ 	.byte	0x01, 0x54
	.zero		2


	//----- nvinfo : EIATTR_SYSCALL_OFFSETS
	.align		4
        /*00a0*/ 	.byte	0x04, 0x46
        /*00a2*/ 	.short	(.L_35 - .L_34)


	//   ....[0]....
.L_34:
        /*00a4*/ 	.word	0x00001570


	//----- nvinfo : EIATTR_MBARRIER_INSTR_OFFSETS
	.align		4
.L_35:
        /*00a8*/ 	.byte	0x04, 0x39
        /*00aa*/ 	.short	(.L_37 - .L_36)


	//   ....[0]....
.L_36:
        /*00ac*/ 	.word	0x00000260
        /*00b0*/ 	.word	0x000000ff
        /*00b4*/ 	.word	0x00000000
        /*00b8*/ 	.short	0x0100
        /*00ba*/ 	.byte	0x08
	.zero		1


	//   ....[1]....
        /*00bc*/ 	.word	0x00000270
        /*00c0*/ 	.word	0x000000ff
        /*00c4*/ 	.word	0x00000060
        /*00c8*/ 	.short	0x0100
        /*00ca*/ 	.byte	0x08
	.zero		1


	//   ....[2]....
        /*00cc*/ 	.word	0x00000280
        /*00d0*/ 	.word	0x000000ff
        /*00d4*/ 	.word	0x00000008
        /*00d8*/ 	.short	0x0100
        /*00da*/ 	.byte	0x08
	.zero		1


	//   ....[3]....
        /*00dc*/ 	.word	0x00000290
        /*00e0*/ 	.word	0x000000ff
        /*00e4*/ 	.word	0x00000068
        /*00e8*/ 	.short	0x0100
        /*00ea*/ 	.byte	0x08
	.zero		1


	//   ....[4]....
        /*00ec*/ 	.word	0x000002a0
        /*00f0*/ 	.word	0x000000ff
        /*00f4*/ 	.word	0x00000010
        /*00f8*/ 	.short	0x0100
        /*00fa*/ 	.byte	0x08
	.zero		1


	//   ....[5]....
        /*00fc*/ 	.word	0x000002b0
        /*0100*/ 	.word	0x000000ff
        /*0104*/ 	.word	0x00000070
        /*0108*/ 	.short	0x0100
        /*010a*/ 	.byte	0x08
	.zero		1


	//   ....[6]....
        /*010c*/ 	.word	0x000002c0
        /*0110*/ 	.word	0x000000ff
        /*0114*/ 	.word	0x00000018
        /*0118*/ 	.short	0x0100
        /*011a*/ 	.byte	0x08
	.zero		1


	//   ....[7]....
        /*011c*/ 	.word	0x000002d0
        /*0120*/ 	.word	0x000000ff
        /*0124*/ 	.word	0x00000078
        /*0128*/ 	.short	0x0100
        /*012a*/ 	.byte	0x08
	.zero		1


	//   ....[8]....
        /*012c*/ 	.word	0x000002e0
        /*0130*/ 	.word	0x000000ff
        /*0134*/ 	.word	0x00000020
        /*0138*/ 	.short	0x0100
        /*013a*/ 	.byte	0x08
	.zero		1


	//   ....[9]....
        /*013c*/ 	.word	0x000002f0
        /*0140*/ 	.word	0x000000ff
        /*0144*/ 	.word	0x00000080
        /*0148*/ 	.short	0x0100
        /*014a*/ 	.byte	0x08
	.zero		1


	//   ....[10]....
        /*014c*/ 	.word	0x00000300
        /*0150*/ 	.word	0x000000ff
        /*0154*/ 	.word	0x00000028
        /*0158*/ 	.short	0x0100
        /*015a*/ 	.byte	0x08
	.zero		1


	//   ....[11]....
        /*015c*/ 	.word	0x00000310
        /*0160*/ 	.word	0x000000ff
        /*0164*/ 	.word	0x00000088
        /*0168*/ 	.short	0x0100
        /*016a*/ 	.byte	0x08
	.zero		1


	//   ....[12]....
        /*016c*/ 	.word	0x00000320
        /*0170*/ 	.word	0x000000ff
        /*0174*/ 	.word	0x00000030
        /*0178*/ 	.short	0x0100
        /*017a*/ 	.byte	0x08
	.zero		1


	//   ....[13]....
        /*017c*/ 	.word	0x00000330
        /*0180*/ 	.word	0x000000ff
        /*0184*/ 	.word	0x00000090
        /*0188*/ 	.short	0x0100
        /*018a*/ 	.byte	0x08
	.zero		1


	//   ....[14]....
        /*018c*/ 	.word	0x00000340
        /*0190*/ 	.word	0x000000ff
        /*0194*/ 	.word	0x00000038
        /*0198*/ 	.short	0x0100
        /*019a*/ 	.byte	0x08
	.zero		1


	//   ....[15]....
        /*019c*/ 	.word	0x00000350
        /*01a0*/ 	.word	0x000000ff
        /*01a4*/ 	.word	0x00000098
        /*01a8*/ 	.short	0x0100
        /*01aa*/ 	.byte	0x08
	.zero		1


	//   ....[16]....
        /*01ac*/ 	.word	0x00000360
        /*01b0*/ 	.word	0x000000ff
        /*01b4*/ 	.word	0x00000040
        /*01b8*/ 	.short	0x0100
        /*01ba*/ 	.byte	0x08
	.zero		1


	//   ....[17]....
        /*01bc*/ 	.word	0x00000370
        /*01c0*/ 	.word	0x000000ff
        /*01c4*/ 	.word	0x000000a0
        /*01c8*/ 	.short	0x0100
        /*01ca*/ 	.byte	0x08
	.zero		1


	//   ....[18]....
        /*01cc*/ 	.word	0x00000380
        /*01d0*/ 	.word	0x000000ff
        /*01d4*/ 	.word	0x00000048
        /*01d8*/ 	.short	0x0100
        /*01da*/ 	.byte	0x08
	.zero		1


	//   ....[19]....
        /*01dc*/ 	.word	0x00000390
        /*01e0*/ 	.word	0x000000ff
        /*01e4*/ 	.word	0x000000a8
        /*01e8*/ 	.short	0x0100
        /*01ea*/ 	.byte	0x08
	.zero		1


	//   ....[20]....
        /*01ec*/ 	.word	0x000003a0
        /*01f0*/ 	.word	0x000000ff
        /*01f4*/ 	.word	0x00000050
        /*01f8*/ 	.short	0x0100
        /*01fa*/ 	.byte	0x08
	.zero		1


	//   ....[21]....
        /*01fc*/ 	.word	0x000003b0
        /*0200*/ 	.word	0x000000ff
        /*0204*/ 	.word	0x000000b0
        /*0208*/ 	.short	0x0100
        /*020a*/ 	.byte	0x08
	.zero		1


	//   ....[22]....
        /*020c*/ 	.word	0x000003c0
        /*0210*/ 	.word	0x000000ff
        /*0214*/ 	.word	0x00000058
        /*0218*/ 	.short	0x0100
        /*021a*/ 	.byte	0x08
	.zero		1


	//   ....[23]....
        /*021c*/ 	.word	0x000003d0
        /*0220*/ 	.word	0x000000ff
        /*0224*/ 	.word	0x000000b8
        /*0228*/ 	.short	0x0100
        /*022a*/ 	.byte	0x08
	.zero		1


	//   ....[24]....
        /*022c*/ 	.word	0x00000820
        /*0230*/ 	.word	0x000000ff
        /*0234*/ 	.word	0x000000d0
        /*0238*/ 	.short	0x0100
        /*023a*/ 	.byte	0x06
	.zero		1


	//   ....[25]....
        /*023c*/ 	.word	0x000008c0
        /*0240*/ 	.word	0x000000ff
        /*0244*/ 	.word	0x000000d8
        /*0248*/ 	.short	0x0100
        /*024a*/ 	.byte	0x06
	.zero		1


	//   ....[26]....
        /*024c*/ 	.word	0x000015f0
        /*0250*/ 	.word	0x00000003
        /*0254*/ 	.word	0x00000000
        /*0258*/ 	.short	0x010a
        /*025a*/ 	.byte	0x3f
	.zero		1


	//   ....[27]....
        /*025c*/ 	.word	0x00001630
        /*0260*/ 	.word	0x00000003
        /*0264*/ 	.word	0x00000000
        /*0268*/ 	.short	0x010a
        /*026a*/ 	.byte	0x3f
	.zero		1


	//   ....[28]....
        /*026c*/ 	.word	0x00001f10
        /*0270*/ 	.word	0x000000ff
        /*0274*/ 	.word	0x00000000
        /*0278*/ 	.short	0x010a
        /*027a*/ 	.byte	0x04
	.zero		1


	//   ....[29]....
        /*027c*/ 	.word	0x00001f50
        /*0280*/ 	.word	0x000000ff
        /*0284*/ 	.word	0x00000000
        /*0288*/ 	.short	0x010a
        /*028a*/ 	.byte	0x04
	.zero		1


	//   ....[30]....
        /*028c*/ 	.word	0x00002710
        /*0290*/ 	.word	0x00000005
        /*0294*/ 	.word	0x00000000
        /*0298*/ 	.short	0x0101
        /*029a*/ 	.byte	0x3f
	.zero		1


	//   ....[31]....
        /*029c*/ 	.word	0x000028d0
        /*02a0*/ 	.word	0x00000003
        /*02a4*/ 	.word	0x00000000
        /*02a8*/ 	.short	0x0101
        /*02aa*/ 	.byte	0x3f
	.zero		1


	//   ....[32]....
        /*02ac*/ 	.word	0x0000d990
        /*02b0*/ 	.word	0x0000000f
        /*02b4*/ 	.word	0x00000060
        /*02b8*/ 	.short	0x010a
        /*02ba*/ 	.byte	0x3f
	.zero		1


	//   ....[33]....
        /*02bc*/ 	.word	0x0000dd30
        /*02c0*/ 	.word	0x00000004
        /*02c4*/ 	.word	0x000000d8
        /*02c8*/ 	.short	0x0101
        /*02ca*/ 	.byte	0x3f
	.zero		1


	//   ....[34]....
        /*02cc*/ 	.word	0x0000e490
        /*02d0*/ 	.word	0x00000007
        /*02d4*/ 	.word	0x00000000
        /*02d8*/ 	.short	0x010a
        /*02da*/ 	.byte	0x3f
	.zero		1


	//   ....[35]....
        /*02dc*/ 	.word	0x0000e510
        /*02e0*/ 	.word	0x00000009
        /*02e4*/ 	.word	0x00000000
        /*02e8*/ 	.short	0x010a
        /*02ea*/ 	.byte	0x3f
	.zero		1


	//   ....[36]....
        /*02ec*/ 	.word	0x0000e5a0
        /*02f0*/ 	.word	0x00000006
        /*02f4*/ 	.word	0x00000000
        /*02f8*/ 	.short	0x010a
        /*02fa*/ 	.byte	0x3f
	.zero		1


	//   ....[37]....
        /*02fc*/ 	.word	0x0000e630
        /*0300*/ 	.word	0x00000009
        /*0304*/ 	.word	0x00000000
        /*0308*/ 	.short	0x010a
        /*030a*/ 	.byte	0x3f
	.zero		1


	//   ....[38]....
        /*030c*/ 	.word	0x0000e6c0
        /*0310*/ 	.word	0x00000006
        /*0314*/ 	.word	0x00000000
        /*0318*/ 	.short	0x010a
        /*031a*/ 	.byte	0x3f
	.zero		1


	//   ....[39]....
        /*031c*/ 	.word	0x0000e750
        /*0320*/ 	.word	0x00000009
        /*0324*/ 	.word	0x00000000
        /*0328*/ 	.short	0x010a
        /*032a*/ 	.byte	0x3f
	.zero		1


	//   ....[40]....
        /*032c*/ 	.word	0x0000e7e0
        /*0330*/ 	.word	0x00000006
        /*0334*/ 	.word	0x00000000
        /*0338*/ 	.short	0x010a
        /*033a*/ 	.byte	0x3f
	.zero		1


	//   ....[41]....
        /*033c*/ 	.word	0x0000e870
        /*0340*/ 	.word	0x00000009
        /*0344*/ 	.word	0x00000000
        /*0348*/ 	.short	0x010a
        /*034a*/ 	.byte	0x3f
	.zero		1


	//   ....[42]....
        /*034c*/ 	.word	0x0000e900
        /*0350*/ 	.word	0x00000006
        /*0354*/ 	.word	0x00000000
        /*0358*/ 	.short	0x010a
        /*035a*/ 	.byte	0x3f
	.zero		1


	//   ....[43]....
        /*035c*/ 	.word	0x0000e990
        /*0360*/ 	.word	0x00000009
        /*0364*/ 	.word	0x00000000
        /*0368*/ 	.short	0x010a
        /*036a*/ 	.byte	0x3f
	.zero		1


	//   ....[44]....
        /*036c*/ 	.word	0x0000ea20
        /*0370*/ 	.word	0x00000006
        /*0374*/ 	.word	0x00000000
        /*0378*/ 	.short	0x010a
        /*037a*/ 	.byte	0x3f
	.zero		1


	//   ....[45]....
        /*037c*/ 	.word	0x0000eab0
        /*0380*/ 	.word	0x00000003
        /*0384*/ 	.word	0x00000000
        /*0388*/ 	.short	0x010a
        /*038a*/ 	.byte	0x3f
	.zero		1


	//   ....[46]....
        /*038c*/ 	.word	0x0000eb10
        /*0390*/ 	.word	0x00000003
        /*0394*/ 	.word	0x00000000
        /*0398*/ 	.short	0x010a
        /*039a*/ 	.byte	0x3f
	.zero		1


	//   ....[47]....
        /*039c*/ 	.word	0x0000eb70
        /*03a0*/ 	.word	0x00000006
        /*03a4*/ 	.word	0x00000000
        /*03a8*/ 	.short	0x010a
        /*03aa*/ 	.byte	0x3f
	.zero		1


	//   ....[48]....
        /*03ac*/ 	.word	0x0000ec40
        /*03b0*/ 	.word	0x0000000f
        /*03b4*/ 	.word	0x00000060
        /*03b8*/ 	.short	0x010a
        /*03ba*/ 	.byte	0x3f
	.zero		1


	//   ....[49]....
        /*03bc*/ 	.word	0x0000ed10
        /*03c0*/ 	.word	0x00000007
        /*03c4*/ 	.word	0x00000000
        /*03c8*/ 	.short	0x010a
        /*03ca*/ 	.byte	0x3f
	.zero		1


	//   ....[50]....
        /*03cc*/ 	.word	0x0000ed60
        /*03d0*/ 	.word	0x00000009
        /*03d4*/ 	.word	0x00000000
        /*03d8*/ 	.short	0x010a
        /*03da*/ 	.byte	0x3f
	.zero		1


	//   ....[51]....
        /*03dc*/ 	.word	0x0000edb0
        /*03e0*/ 	.word	0x00000006
        /*03e4*/ 	.word	0x00000000
        /*03e8*/ 	.short	0x010a
        /*03ea*/ 	.byte	0x3f
	.zero		1


	//   ....[52]....
        /*03ec*/ 	.word	0x0000ee00
        /*03f0*/ 	.word	0x00000009
        /*03f4*/ 	.word	0x00000000
        /*03f8*/ 	.short	0x010a
        /*03fa*/ 	.byte	0x3f
	.zero		1


	//   ....[53]....
        /*03fc*/ 	.word	0x0000ee50
        /*0400*/ 	.word	0x00000006
        /*0404*/ 	.word	0x00000000
        /*0408*/ 	.short	0x010a
        /*040a*/ 	.byte	0x3f
	.zero		1


	//   ....[54]....
        /*040c*/ 	.word	0x0000eea0
        /*0410*/ 	.word	0x00000009
        /*0414*/ 	.word	0x00000000
        /*0418*/ 	.short	0x010a
        /*041a*/ 	.byte	0x3f
	.zero		1


	//   ....[55]....
        /*041c*/ 	.word	0x0000eef0
        /*0420*/ 	.word	0x00000006
        /*0424*/ 	.word	0x00000000
        /*0428*/ 	.short	0x010a
        /*042a*/ 	.byte	0x3f
	.zero		1


	//   ....[56]....
        /*042c*/ 	.word	0x0000ef40
        /*0430*/ 	.word	0x00000009
        /*0434*/ 	.word	0x00000000
        /*0438*/ 	.short	0x010a
        /*043a*/ 	.byte	0x3f
	.zero		1


	//   ....[57]....
        /*043c*/ 	.word	0x0000ef90
        /*0440*/ 	.word	0x00000006
        /*0444*/ 	.word	0x00000000
        /*0448*/ 	.short	0x010a
        /*044a*/ 	.byte	0x3f
	.zero		1


	//   ....[58]....
        /*044c*/ 	.word	0x0000efe0
        /*0450*/ 	.word	0x00000009
        /*0454*/ 	.word	0x00000000
        /*0458*/ 	.short	0x010a
        /*045a*/ 	.byte	0x3f
	.zero		1


	//   ....[59]....
        /*045c*/ 	.word	0x0000f030
        /*0460*/ 	.word	0x00000006
        /*0464*/ 	.word	0x00000000
        /*0468*/ 	.short	0x010a
        /*046a*/ 	.byte	0x3f
	.zero		1


	//----- nvinfo : EIATTR_NUM_MBARRIERS
	.align		4
.L_37:
        /*046c*/ 	.byte	0x03, 0x38
        /*046e*/ 	.short	0x001a


	//----- nvinfo : EIATTR_EXIT_INSTR_OFFSETS
	.align		4
        /*0470*/ 	.byte	0x04, 0x1c
        /*0472*/ 	.short	(.L_39 - .L_38)


	//   ....[0]....
.L_38:
        /*0474*/ 	.word	0x00000a80


	//   ....[1]....
        /*0478*/ 	.word	0x000012d0


	//   ....[2]....
        /*047c*/ 	.word	0x0000d090


	//   ....[3]....
        /*0480*/ 	.word	0x0000d620


	//   ....[4]....
        /*0484*/ 	.word	0x0000eb00


	//----- nvinfo : EIATTR_MAX_THREADS
	.align		4
.L_39:
        /*0488*/ 	.byte	0x04, 0x05
        /*048a*/ 	.short	(.L_41 - .L_40)
.L_40:
        /*048c*/ 	.word	0x00000180
        /*0490*/ 	.word	0x00000001
        /*0494*/ 	.word	0x00000001


	//----- nvinfo : EIATTR_CRS_STACK_SIZE
	.align		4
.L_41:
        /*0498*/ 	.byte	0x04, 0x1e
        /*049a*/ 	.short	(.L_43 - .L_42)
.L_42:
        /*049c*/ 	.word	0x00000000


	//----- nvinfo : EIATTR_CBANK_PARAM_SIZE
	.align		4
.L_43:
        /*04a0*/ 	.byte	0x03, 0x19
        /*04a2*/ 	.short	0x0470


	//----- nvinfo : EIATTR_PARAM_CBANK
	.align		4
        /*04a4*/ 	.byte	0x04, 0x0a
        /*04a6*/ 	.short	(.L_45 - .L_44)
	.align		4
.L_44:
        /*04a8*/ 	.word	index@(.nv.constant0._ZN7cutlass13device_kernelINS_4gemm6kernel13GemmUniversalIN4cute5tupleIJiiiiEEENS1_10collective13CollectiveMmaINS1_34MainloopSm90TmaGmmaWarpSpecializedILi12ENS5_IJNS4_1CILi2EEENSA_ILi1EEESC_EEENS1_35KernelTmaWarpSpecializedCooperativeEEENS5_IJNSA_ILi512EEENSA_ILi80EEENSA_ILi16EEEEEENS_10bfloat16_tENS5_IJlSC_lEEESK_SL_NS4_8TiledMMAINS4_8MMA_AtomIJNS4_4SM904GMMA27MMA_64x16x16_F32BF16BF16_SSILNSP_5MajorE0ELSR_0ELNSP_7ScaleInE1ELSS_1EEEEEENS4_6LayoutISD_NS5_IJSC_NSA_ILi0EEESW_EEEEENS5_IJNS4_10UnderscoreESZ_SZ_EEEEENS4_13SM90_TMA_LOADENS4_14ComposedLayoutINS4_7SwizzleILi1ELi4ELi3EEENS4_18smem_ptr_flag_bitsILi16EEENSV_INS5_IJNSA_ILi8EEESI_EEENS5_IJSI_SC_EEEEEEEvNS4_8identityENS4_23SM90_TMA_LOAD_MULTICASTES1C_vS1D_EENS_8epilogue10collective6detail29Sm90TmaWarpSpecializedAdapterINS1H_15DefaultEpilogueISK_SL_SL_NS1G_6thread17LinearCombinationISK_Li1EffLNS1L_9ScaleType4KindE0ELNS_15FloatRoundStyleE2ESK_EENS1_15EpilogueDefaultEEEEEvvEEEEvNT_6ParamsE)
        /*04ac*/ 	.short	0x0210
        /*04ae*/ 	.short	0x0470


	//----- nvinfo : EIATTR_SW_WAR
	.align		4
.L_45:
        /*04b0*/ 	.byte	0x04, 0x36
        /*04b2*/ 	.short	(.L_47 - .L_46)
.L_46:
        /*04b4*/ 	.word	0x00000008
.L_47:


//--------------------- .nv.callgraph             --------------------------
	.section	.nv.callgraph,"",@"SHT_CUDA_CALLGRAPH"
	.align	4
	.sectionentsize	8
	.align		4
        /*0000*/ 	.word	0x00000000
	.align		4
        /*0004*/ 	.word	0xffffffff
	.align		4
        /*0008*/ 	.word	index@(_ZN7cutlass13device_kernelINS_4gemm6kernel13GemmUniversalIN4cute5tupleIJiiiiEEENS1_10collective13CollectiveMmaINS1_34MainloopSm90TmaGmmaWarpSpecializedILi12ENS5_IJNS4_1CILi2EEENSA_ILi1EEESC_EEENS1_35KernelTmaWarpSpecializedCooperativeEEENS5_IJNSA_ILi512EEENSA_ILi80EEENSA_ILi16EEEEEENS_10bfloat16_tENS5_IJlSC_lEEESK_SL_NS4_8TiledMMAINS4_8MMA_AtomIJNS4_4SM904GMMA27MMA_64x16x16_F32BF16BF16_SSILNSP_5MajorE0ELSR_0ELNSP_7ScaleInE1ELSS_1EEEEEENS4_6LayoutISD_NS5_IJSC_NSA_ILi0EEESW_EEEEENS5_IJNS4_10UnderscoreESZ_SZ_EEEEENS4_13SM90_TMA_LOADENS4_14ComposedLayoutINS4_7SwizzleILi1ELi4ELi3EEENS4_18smem_ptr_flag_bitsILi16EEENSV_INS5_IJNSA_ILi8EEESI_EEENS5_IJSI_SC_EEEEEEEvNS4_8identityENS4_23SM90_TMA_LOAD_MULTICASTES1C_vS1D_EENS_8epilogue10collective6detail29Sm90TmaWarpSpecializedAdapterINS1H_15DefaultEpilogueISK_SL_SL_NS1G_6thread17LinearCombinationISK_Li1EffLNS1L_9ScaleType4KindE0ELNS_15FloatRoundStyleE2ESK_EENS1_15EpilogueDefaultEEEEEvvEEEEvNT_6ParamsE)
	.align		4
        /*000c*/ 	.word	index@(__assertfail)
	.align		4
        /*0010*/ 	.word	0x00000000
	.align		4
        /*0014*/ 	.word	0xfffffffe
	.align		4
        /*0018*/ 	.word	0x00000000
	.align		4
        /*001c*/ 	.word	0xfffffffd
	.align		4
        /*0020*/ 	.word	0x00000000
	.align		4
        /*0024*/ 	.word	0xfffffffc


//--------------------- .nv.constant4             --------------------------
	.section	.nv.constant4,"a",@progbits
	.align	8
	.align		8
.nv.constant4:
        /*0000*/ 	.dword	__assertfail
	.align		8
        /*0008*/ 	.dword	__unnamed_1
	.align		8
        /*0010*/ 	.dword	_ZN40_INTERNAL_9cc0cdf2_4_k_cu_969fe0db_126124cuda3std3__45__cpo5beginE
	.align		8
        /*0018*/ 	.dword	_ZN40_INTERNAL_9cc0cdf2_4_k_cu_969fe0db_126124cuda3std3__45__cpo3endE
	.align		8
        /*0020*/ 	.dword	_ZN40_INTERNAL_9cc0cdf2_4_k_cu_969fe0db_126124cuda3std3__45__cpo6cbeginE
	.align		8
        /*0028*/ 	.dword	_ZN40_INTERNAL_9cc0cdf2_4_k_cu_969fe0db_126124cuda3std3__45__cpo4cendE
	.align		8
        /*0030*/ 	.dword	_ZN40_INTERNAL_9cc0cdf2_4_k_cu_969fe0db_126124cuda3std3__442_GLOBAL__N__9cc0cdf2_4_k_cu_969fe0db_126126ignoreE
	.align		8
        /*0038*/ 	.dword	_ZN40_INTERNAL_9cc0cdf2_4_k_cu_969fe0db_126124cuda3std3__419piecewise_constructE
	.align		8
        /*0040*/ 	.dword	_ZN40_INTERNAL_9cc0cdf2_4_k_cu_969fe0db_126124cuda3std3__48in_placeE
	.align		8
        /*0048*/ 	.dword	_ZN40_INTERNAL_9cc0cdf2_4_k_cu_969fe0db_126124cuda3std6ranges3__45__cpo4swapE
	.align		8
        /*0050*/ 	.dword	_ZN40_INTERNAL_9cc0cdf2_4_k_cu_969fe0db_126124cuda3std6ranges3__45__cpo9iter_moveE
	.align		8
        /*0058*/ 	.dword	_ZN40_INTERNAL_9cc0cdf2_4_k_cu_969fe0db_126124cute7productE
	.align		8
        /*0060*/ 	.dword	_ZN40_INTERNAL_9cc0cdf2_4_k_cu_969fe0db_126124cute1_E
	.align		8
        /*0068*/ 	.dword	$str$22
	.align		8
        /*0070*/ 	.dword	$str$23


//--------------------- .text._ZN7cutlass13device_kernelINS_4gemm6kernel13GemmUniversalIN4cute5tupleIJiiiiEEENS1_10collective13CollectiveMmaINS1_34MainloopSm90TmaGmmaWarpSpecializedILi12ENS5_IJNS4_1CILi2EEENSA_ILi1EEESC_EEENS1_35KernelTmaWarpSpecializedCooperativeEEENS5_IJNSA_ILi512EEENSA_ILi80EEENSA_ILi16EEEEEENS_10bfloat16_tENS5_IJlSC_lEEESK_SL_NS4_8TiledMMAINS4_8MMA_AtomIJNS4_4SM904GMMA27MMA_64x16x16_F32BF16BF16_SSILNSP_5MajorE0ELSR_0ELNSP_7ScaleInE1ELSS_1EEEEEENS4_6LayoutISD_NS5_IJSC_NSA_ILi0EEESW_EEEEENS5_IJNS4_10UnderscoreESZ_SZ_EEEEENS4_13SM90_TMA_LOADENS4_14ComposedLayoutINS4_7SwizzleILi1ELi4ELi3EEENS4_18smem_ptr_flag_bitsILi16EEENSV_INS5_IJNSA_ILi8EEESI_EEENS5_IJSI_SC_EEEEEEEvNS4_8identityENS4_23SM90_TMA_LOAD_MULTICASTES1C_vS1D_EENS_8epilogue10collective6detail29Sm90TmaWarpSpecializedAdapterINS1H_15DefaultEpilogueISK_SL_SL_NS1G_6thread17LinearCombinationISK_Li1EffLNS1L_9ScaleType4KindE0ELNS_15FloatRoundStyleE2ESK_EENS1_15EpilogueDefaultEEEEEvvEEEEvNT_6ParamsE --------------------------
	.section	.text._ZN7cutlass13device_kernelINS_4gemm6kernel13GemmUniversalIN4cute5tupleIJiiiiEEENS1_10collective13CollectiveMmaINS1_34MainloopSm90TmaGmmaWarpSpecializedILi12ENS5_IJNS4_1CILi2EEENSA_ILi1EEESC_EEENS1_35KernelTmaWarpSpecializedCooperativeEEENS5_IJNSA_ILi512EEENSA_ILi80EEENSA_ILi16EEEEEENS_10bfloat16_tENS5_IJlSC_lEEESK_SL_NS4_8TiledMMAINS4_8MMA_AtomIJNS4_4SM904GMMA27MMA_64x16x16_F32BF16BF16_SSILNSP_5MajorE0ELSR_0ELNSP_7ScaleInE1ELSS_1EEEEEENS4_6LayoutISD_NS5_IJSC_NSA_ILi0EEESW_EEEEENS5_IJNS4_10UnderscoreESZ_SZ_EEEEENS4_13SM90_TMA_LOADENS4_14ComposedLayoutINS4_7SwizzleILi1ELi4ELi3EEENS4_18smem_ptr_flag_bitsILi16EEENSV_INS5_IJNSA_ILi8EEESI_EEENS5_IJSI_SC_EEEEEEEvNS4_8identityENS4_23SM90_TMA_LOAD_MULTICASTES1C_vS1D_EENS_8epilogue10collective6detail29Sm90TmaWarpSpecializedAdapterINS1H_15DefaultEpilogueISK_SL_SL_NS1G_6thread17LinearCombinationISK_Li1EffLNS1L_9ScaleType4KindE0ELNS_15FloatRoundStyleE2ESK_EENS1_15EpilogueDefaultEEEEEvvEEEEvNT_6ParamsE,"ax",@progbits
	.align	128
.text._ZN7cutlass13device_kernelINS_4gemm6kernel13GemmUniversalIN4cute5tupleIJiiiiEEENS1_10collective13CollectiveMmaINS1_34MainloopSm90TmaGmmaWarpSpecializedILi12ENS5_IJNS4_1CILi2EEENSA_ILi1EEESC_EEENS1_35KernelTmaWarpSpecializedCooperativeEEENS5_IJNSA_ILi512EEENSA_ILi80EEENSA_ILi16EEEEEENS_10bfloat16_tENS5_IJlSC_lEEESK_SL_NS4_8TiledMMAINS4_8MMA_AtomIJNS4_4SM904GMMA27MMA_64x16x16_F32BF16BF16_SSILNSP_5MajorE0ELSR_0ELNSP_7ScaleInE1ELSS_1EEEEEENS4_6LayoutISD_NS5_IJSC_NSA_ILi0EEESW_EEEEENS5_IJNS4_10UnderscoreESZ_SZ_EEEEENS4_13SM90_TMA_LOADENS4_14ComposedLayoutINS4_7SwizzleILi1ELi4ELi3EEENS4_18smem_ptr_flag_bitsILi16EEENSV_INS5_IJNSA_ILi8EEESI_EEENS5_IJSI_SC_EEEEEEEvNS4_8identityENS4_23SM90_TMA_LOAD_MULTICASTES1C_vS1D_EENS_8epilogue10collective6detail29Sm90TmaWarpSpecializedAdapterINS1H_15DefaultEpilogueISK_SL_SL_NS1G_6thread17LinearCombinationISK_Li1EffLNS1L_9ScaleType4KindE0ELNS_15FloatRoundStyleE2ESK_EENS1_15EpilogueDefaultEEEEEvvEEEEvNT_6ParamsE:
        .type           _ZN7cutlass13device_kernelINS_4gemm6kernel13GemmUniversalIN4cute5tupleIJiiiiEEENS1_10collective13CollectiveMmaINS1_34MainloopSm90TmaGmmaWarpSpecializedILi12ENS5_IJNS4_1CILi2EEENSA_ILi1EEESC_EEENS1_35KernelTmaWarpSpecializedCooperativeEEENS5_IJNSA_ILi512EEENSA_ILi80EEENSA_ILi16EEEEEENS_10bfloat16_tENS5_IJlSC_lEEESK_SL_NS4_8TiledMMAINS4_8MMA_AtomIJNS4_4SM904GMMA27MMA_64x16x16_F32BF16BF16_SSILNSP_5MajorE0ELSR_0ELNSP_7ScaleInE1ELSS_1EEEEEENS4_6LayoutISD_NS5_IJSC_NSA_ILi0EEESW_EEEEENS5_IJNS4_10UnderscoreESZ_SZ_EEEEENS4_13SM90_TMA_LOADENS4_14ComposedLayoutINS4_7SwizzleILi1ELi4ELi3EEENS4_18smem_ptr_flag_bitsILi16EEENSV_INS5_IJNSA_ILi8EEESI_EEENS5_IJSI_SC_EEEEEEEvNS4_8identityENS4_23SM90_TMA_LOAD_MULTICASTES1C_vS1D_EENS_8epilogue10collective6detail29Sm90TmaWarpSpecializedAdapterINS1H_15DefaultEpilogueISK_SL_SL_NS1G_6thread17LinearCombinationISK_Li1EffLNS1L_9ScaleType4KindE0ELNS_15FloatRoundStyleE2ESK_EENS1_15EpilogueDefaultEEEEEvvEEEEvNT_6ParamsE,@function
        .size           _ZN7cutlass13device_kernelINS_4gemm6kernel13GemmUniversalIN4cute5tupleIJiiiiEEENS1_10collective13CollectiveMmaINS1_34MainloopSm90TmaGmmaWarpSpecializedILi12ENS5_IJNS4_1CILi2EEENSA_ILi1EEESC_EEENS1_35KernelTmaWarpSpecializedCooperativeEEENS5_IJNSA_ILi512EEENSA_ILi80EEENSA_ILi16EEEEEENS_10bfloat16_tENS5_IJlSC_lEEESK_SL_NS4_8TiledMMAINS4_8MMA_AtomIJNS4_4SM904GMMA27MMA_64x16x16_F32BF16BF16_SSILNSP_5MajorE0ELSR_0ELNSP_7ScaleInE1ELSS_1EEEEEENS4_6LayoutISD_NS5_IJSC_NSA_ILi0EEESW_EEEEENS5_IJNS4_10UnderscoreESZ_SZ_EEEEENS4_13SM90_TMA_LOADENS4_14ComposedLayoutINS4_7SwizzleILi1ELi4ELi3EEENS4_18smem_ptr_flag_bitsILi16EEENSV_INS5_IJNSA_ILi8EEESI_EEENS5_IJSI_SC_EEEEEEEvNS4_8identityENS4_23SM90_TMA_LOAD_MULTICASTES1C_vS1D_EENS_8epilogue10collective6detail29Sm90TmaWarpSpecializedAdapterINS1H_15DefaultEpilogueISK_SL_SL_NS1G_6thread17LinearCombinationISK_Li1EffLNS1L_9ScaleType4KindE0ELNS_15FloatRoundStyleE2ESK_EENS1_15EpilogueDefaultEEEEEvvEEEEvNT_6ParamsE,(.L_x_394 - _ZN7cutlass13device_kernelINS_4gemm6kernel13GemmUniversalIN4cute5tupleIJiiiiEEENS1_10collective13CollectiveMmaINS1_34MainloopSm90TmaGmmaWarpSpecializedILi12ENS5_IJNS4_1CILi2EEENSA_ILi1EEESC_EEENS1_35KernelTmaWarpSpecializedCooperativeEEENS5_IJNSA_ILi512EEENSA_ILi80EEENSA_ILi16EEEEEENS_10bfloat16_tENS5_IJlSC_lEEESK_SL_NS4_8TiledMMAINS4_8MMA_AtomIJNS4_4SM904GMMA27MMA_64x16x16_F32BF16BF16_SSILNSP_5MajorE0ELSR_0ELNSP_7ScaleInE1ELSS_1EEEEEENS4_6LayoutISD_NS5_IJSC_NSA_ILi0EEESW_EEEEENS5_IJNS4_10UnderscoreESZ_SZ_EEEEENS4_13SM90_TMA_LOADENS4_14ComposedLayoutINS4_7SwizzleILi1ELi4ELi3EEENS4_18smem_ptr_flag_bitsILi16EEENSV_INS5_IJNSA_ILi8EEESI_EEENS5_IJSI_SC_EEEEEEEvNS4_8identityENS4_23SM90_TMA_LOAD_MULTICASTES1C_vS1D_EENS_8epilogue10collective6detail29Sm90TmaWarpSpecializedAdapterINS1H_15DefaultEpilogueISK_SL_SL_NS1G_6thread17LinearCombinationISK_Li1EffLNS1L_9ScaleType4KindE0ELNS_15FloatRoundStyleE2ESK_EENS1_15EpilogueDefaultEEEEEvvEEEEvNT_6ParamsE)
        .other          _ZN7cutlass13device_kernelINS_4gemm6kernel13GemmUniversalIN4cute5tupleIJiiiiEEENS1_10collective13CollectiveMmaINS1_34MainloopSm90TmaGmmaWarpSpecializedILi12ENS5_IJNS4_1CILi2EEENSA_ILi1EEESC_EEENS1_35KernelTmaWarpSpecializedCooperativeEEENS5_IJNSA_ILi512EEENSA_ILi80EEENSA_ILi16EEEEEENS_10bfloat16_tENS5_IJlSC_lEEESK_SL_NS4_8TiledMMAINS4_8MMA_AtomIJNS4_4SM904GMMA27MMA_64x16x16_F32BF16BF16_SSILNSP_5MajorE0ELSR_0ELNSP_7ScaleInE1ELSS_1EEEEEENS4_6LayoutISD_NS5_IJSC_NSA_ILi0EEESW_EEEEENS5_IJNS4_10UnderscoreESZ_SZ_EEEEENS4_13SM90_TMA_LOADENS4_14ComposedLayoutINS4_7SwizzleILi1ELi4ELi3EEENS4_18smem_ptr_flag_bitsILi16EEENSV_INS5_IJNSA_ILi8EEESI_EEENS5_IJSI_SC_EEEEEEEvNS4_8identityENS4_23SM90_TMA_LOAD_MULTICASTES1C_vS1D_EENS_8epilogue10collective6detail29Sm90TmaWarpSpecializedAdapterINS1H_15DefaultEpilogueISK_SL_SL_NS1G_6thread17LinearCombinationISK_Li1EffLNS1L_9ScaleType4KindE0ELNS_15FloatRoundStyleE2ESK_EENS1_15EpilogueDefaultEEEEEvvEEEEvNT_6ParamsE,@"STO_CUDA_ENTRY STV_DEFAULT"
_ZN7cutlass13device_kernelINS_4gemm6kernel13GemmUniversalIN4cute5tupleIJiiiiEEENS1_10collective13CollectiveMmaINS1_34MainloopSm90TmaGmmaWarpSpecializedILi12ENS5_IJNS4_1CILi2EEENSA_ILi1EEESC_EEENS1_35KernelTmaWarpSpecializedCooperativeEEENS5_IJNSA_ILi512EEENSA_ILi80EEENSA_ILi16EEEEEENS_10bfloat16_tENS5_IJlSC_lEEESK_SL_NS4_8TiledMMAINS4_8MMA_AtomIJNS4_4SM904GMMA27MMA_64x16x16_F32BF16BF16_SSILNSP_5MajorE0ELSR_0ELNSP_7ScaleInE1ELSS_1EEEEEENS4_6LayoutISD_NS5_IJSC_NSA_ILi0EEESW_EEEEENS5_IJNS4_10UnderscoreESZ_SZ_EEEEENS4_13SM90_TMA_LOADENS4_14ComposedLayoutINS4_7SwizzleILi1ELi4ELi3EEENS4_18smem_ptr_flag_bitsILi16EEENSV_INS5_IJNSA_ILi8EEESI_EEENS5_IJSI_SC_EEEEEEEvNS4_8identityENS4_23SM90_TMA_LOAD_MULTICASTES1C_vS1D_EENS_8epilogue10collective6detail29Sm90TmaWarpSpecializedAdapterINS1H_15DefaultEpilogueISK_SL_SL_NS1G_6thread17LinearCombinationISK_Li1EffLNS1L_9ScaleType4KindE0ELNS_15FloatRoundStyleE2ESK_EENS1_15EpilogueDefaultEEEEEvvEEEEvNT_6ParamsE:
[----:B------:R-:W0:Y:S02]  /*0000*/  LDC R1, c[0x0][0x28] ;  /* 0x00000a00ff017b82 */ /* 0x000e240000000800 */
[----:B0-----:R-:W-:Y:S01]  /*0010*/  VIADD R1, R1, 0xfffffff8 ;  /* 0xfffffff801017836 */ /* 0x001fe20000000000 */
[----:B------:R-:W0:Y:S01]  /*0020*/  S2R R6, SR_TID.X ;  /* 0x0000000000067919 */ /* 0x000e220000002100 */
[----:B------:R-:W-:Y:S01]  /*0030*/  ELECT P0, URZ, PT ;  /* 0x00000000003f782f */ /* 0x000fe20003800000 */
[----:B------:R-:W-:Y:S01]  /*0040*/  BSSY B0, `(.L_x_0) ;  /* 0x000000f000007945 */ /* 0x000fe20003800000 */
[--C-:B0-----:R-:W-:Y:S02]  /*0050*/  SHF.R.U32.HI R0, RZ, 0x5, R6.reuse ;  /* 0x00000005ff007819 */ /* 0x101fe40000011606 */
[----:B------:R-:W-:-:S03]  /*0060*/  SHF.R.U32.HI R3, RZ, 0x7, R6 ;  /* 0x00000007ff037819 */ /* 0x000fc60000011606 */
[----:B------:R-:W0:Y:S04]  /*0070*/  SHFL.IDX PT, R2, R0, RZ, 0x1f ;  /* 0x00001fff00027589 */ /* 0x000e2800000e0000 */
[----:B------:R1:W2:Y:S01]  /*0080*/  SHFL.IDX PT, R5, R3, RZ, 0x1f ;  /* 0x00001fff03057589 */ /* 0x0002a200000e0000 */
[----:B0-----:R-:W-:-:S13]  /*0090*/  ISETP.NE.OR P0, PT, R2, RZ, !P0 ;  /* 0x000000ff0200720c */ /* 0x001fda0004705670 */
[----:B-12---:R-:W-:Y:S05]  /*00a0*/  @P0 BRA `(.L_x_1) ;  /* 0x0000000000200947 */ /* 0x006fea0003800000 */
[----:B------:R-:W-:Y:S02]  /*00b0*/  ULDC.64 UR4, c[0x0][0x198] ;  /* 0x0000660000047ab9 */ /* 0x000fe40000000a00 */
[----:B------:R-:W-:Y:S02]  /*00c0*/  UIADD3 UR6, UP0, UR4, 0xf0, URZ ;  /* 0x000000f004067890 */ /* 0x000fe4000ff1e03f */
[----:B------:R-:W-:Y:S02]  /*00d0*/  UIADD3 UR4, UP1, UR4, 0x1f0, URZ ;  /* 0x000001f004047890 */ /* 0x000fe4000ff3e03f */
[----:B------:R-:W-:Y:S02]  /*00e0*/  UIADD3.X UR7, URZ, UR5, URZ, UP0, !UPT ;  /* 0x000000053f077290 */ /* 0x000fe400087fe43f */
[----:B------:R-:W-:-:S07]  /*00f0*/  UIADD3.X UR5, URZ, UR5, URZ, UP1, !UPT ;  /* 0x000000053f057290 */ /* 0x000fce0008ffe43f */
[----:B------:R0:W-:Y:S02]  /*0100*/  UTMACCTL.PF [UR6] ;  /* 0x00000000060079b9 */ /* 0x0001e40008040000 */
[----:B------:R0:W-:Y:S02]  /*0110*/  UTMACCTL.PF [UR4] ;  /* 0x00000000040079b9 */ /* 0x0001e40008040000 */
[----:B0-----:R-:W-:Y:S01]  /*0120*/  NOP ;  /* 0x0000000000007918 */ /* 0x001fe20000000000 */
.L_x_1:
[----:B------:R-:W-:Y:S05]  /*0130*/  BSYNC B0 ;  /* 0x0000000000007941 */ /* 0x000fea0003800000 */
.L_x_0:
[----:B------:R-:W0:Y:S02]  /*0140*/  SHFL.IDX PT, R3, R0, RZ, 0x1f ;  /* 0x00001fff00037589 */ /* 0x000e2400000e0000 */
[----:B0-----:R-:W-:-:S13]  /*0150*/  ISETP.NE.AND P0, PT, R3, RZ, PT ;  /* 0x000000ff0300720c */ /* 0x001fda0003f05270 */
[----:B------:R-:W-:Y:S05]  /*0160*/  @P0 BRA `(.L_x_2) ;  /* 0x0000000000a40947 */ /* 0x000fea0003800000 */
[----:B------:R-:W-:Y:S01]  /*0170*/  ELECT P0, URZ, PT ;  /* 0x00000000003f782f */ /* 0x000fe20003800000 */
[----:B------:R-:W-:-:S12]  /*0180*/  BSSY B0, `(.L_x_2) ;  /* 0x0000027000007945 */ /* 0x000fd80003800000 */
[----:B------:R-:W-:Y:S05]  /*0190*/  @!P0 BRA `(.L_x_3) ;  /* 0x0000000000948947 */ /* 0x000fea0003800000 */
[----:B------:R-:W0:Y:S01]  /*01a0*/  S2UR UR8, SR_CgaCtaId ;  /* 0x00000000000879c3 */ /* 0x000e220000008800 */
[----:B------:R-:W-:Y:S01]  /*01b0*/  UMOV UR4, 0x400 ;  /* 0x0000040000047882 */ /* 0x000fe20000000000 */
[----:B------:R-:W-:Y:S01]  /*01c0*/  UMOV UR5, 0x1 ;  /* 0x0000000100057882 */ /* 0x000fe20000000000 */
[----:B------:R-:W-:Y:S02]  /*01d0*/  UMOV UR6, 0x4 ;  /* 0x0000000400067882 */ /* 0x000fe40000000000 */
[----:B------:R-:W-:-:S04]  /*01e0*/  UIADD3 UR6, -UR6, 0x100000, URZ ;  /* 0x0010000006067890 */ /* 0x000fc8000fffe13f */
[----:B------:R-:W-:Y:S02]  /*01f0*/  USHF.L.U32 UR7, UR6, 0xb, URZ ;  /* 0x0000000b06077899 */ /* 0x000fe4000800063f */
[----:B------:R-:W-:Y:S02]  /*0200*/  USHF.L.U32 UR6, UR6, 0x1, URZ ;  /* 0x0000000106067899 */ /* 0x000fe4000800063f */
[----:B0-----:R-:W-:Y:S02]  /*0210*/  ULEA UR8, UR8, UR4, 0x18 ;  /* 0x0000000408087291 */ /* 0x001fe4000f8ec03f */
[----:B------:R-:W-:-:S04]  /*0220*/  UIADD3 UR4, -UR5, 0x100000, URZ ;  /* 0x0010000005047890 */ /* 0x000fc8000fffe13f */
[----:B------:R-:W-:Y:S02]  /*0230*/  USHF.L.U32 UR5, UR4, 0xb, URZ ;  /* 0x0000000b04057899 */ /* 0x000fe4000800063f */
[----:B------:R-:W-:Y:S01]  /*0240*/  USHF.L.U32 UR4, UR4, 0x1, URZ ;  /* 0x0000000104047899 */ /* 0x000fe2000800063f */
[----:B------:R-:W0:Y:S11]  /*0250*/  FENCE.VIEW.ASYNC.S ;  /* 0x00000000000073c6 */ /* 0x000e360000000000 */
[----:B0-----:R0:W1:Y:S01]  /*0260*/  SYNCS.EXCH.64 URZ, [UR8], UR4 ;  /* 0x00000004083f75b2 */ /* 0x0010620008000100 */
[----:B------:R0:W2:Y:S01]  /*0270*/  SYNCS.EXCH.64 URZ, [UR8+0x60], UR6 ;  /* 0x00006006083f75b2 */ /* 0x0000a20008000100 */
[----:B------:R0:W3:Y:S01]  /*0280*/  SYNCS.EXCH.64 URZ, [UR8+0x8], UR4 ;  /* 0x00000804083f75b2 */ /* 0x0000e20008000100 */
[----:B------:R0:W4:Y:S01]  /*0290*/  SYNCS.EXCH.64 URZ, [UR8+0x68], UR6 ;  /* 0x00006806083f75b2 */ /* 0x0001220008000100 */
[----:B------:R0:W0:Y:S01]  /*02a0*/  SYNCS.EXCH.64 URZ, [UR8+0x10], UR4 ;  /* 0x00001004083f75b2 */ /* 0x0000220008000100 */
        /* <DEDUP_REMOVED lines=19> */
[----:B-1----:R-:W-:Y:S01]  /*03e0*/  NOP ;  /* 0x0000000000007918 */ /* 0x002fe20000000000 */
.L_x_3:
[----:B0-----:R-:W-:Y:S05]  /*03f0*/  BSYNC B0 ;  /* 0x0000000000007941 */ /* 0x001fea0003800000 */
.L_x_2:
[----:B------:R-:W-:Y:S01]  /*0400*/  SHF.R.S32.HI R4, RZ, 0x1f, R6 ;  /* 0x0000001fff047819 */ /* 0x000fe20000011406 */
[----:B------:R-:W0:Y:S01]  /*0410*/  SHFL.IDX PT, R0, R0, RZ, 0x1f ;  /* 0x00001fff00007589 */ /* 0x000e2200000e0000 */
[----:B------:R-:W1:Y:S01]  /*0420*/  S2UR UR8, SR_CTAID.X ;  /* 0x00000000000879c3 */ /* 0x000e620000002500 */
[----:B------:R-:W-:Y:S02]  /*0430*/  ELECT P0, URZ, PT ;  /* 0x00000000003f782f */ /* 0x000fe40003800000 */
[----:B------:R-:W-:Y:S01]  /*0440*/  LEA.HI R4, R4, R6, RZ, 0x7 ;  /* 0x0000000604047211 */ /* 0x000fe200078f38ff */
[----:B------:R-:W-:Y:S01]  /*0450*/  ULDC UR4, c[0x0][0x150] ;  /* 0x0000540000047ab9 */ /* 0x000fe20000000800 */
[----:B------:R-:W-:Y:S01]  /*0460*/  SHF.R.S32.HI R8, RZ, 0x1f, R3 ;  /* 0x0000001fff087819 */ /* 0x000fe20000011403 */
[----:B------:R-:W-:Y:S01]  /*0470*/  NOP ;  /* 0x0000000000007918 */ /* 0x000fe20000000000 */
[----:B------:R-:W-:Y:S01]  /*0480*/  LOP3.LUT R4, R4, 0xffffff80, RZ, 0xc0, !PT ;  /* 0xffffff8004047812 */ /* 0x000fe200078ec0ff */
[----:B------:R-:W-:Y:S01]  /*0490*/  NOP ;  /* 0x0000000000007918 */ /* 0x000fe20000000000 */
[----:B------:R-:W-:Y:S01]  /*04a0*/  LEA.HI R8, R8, R3, RZ, 0x2 ;  /* 0x0000000308087211 */ /* 0x000fe200078f10ff */
[----:B------:R-:W5:Y:S01]  /*04b0*/  LDC R10, c[0x0][0x144] ;  /* 0x00005100ff0a7b82 */ /* 0x000f620000000800 */
[----:B------:R-:W-:Y:S01]  /*04c0*/  ISETP.NE.AND P3, PT, R5, RZ, PT ;  /* 0x000000ff0500720c */ /* 0x000fe20003f65270 */
[----:B------:R-:W-:Y:S01]  /*04d0*/  IMAD.IADD R6, R6, 0x1, -R4 ;  /* 0x0000000106067824 */ /* 0x000fe200078e0a04 */
[----:B------:R-:W-:Y:S01]  /*04e0*/  LOP3.LUT R8, R8, 0x3ffffffc, RZ, 0xc0, !PT ;  /* 0x3ffffffc08087812 */ /* 0x000fe200078ec0ff */
[----:B------:R-:W2:Y:S03]  /*04f0*/  S2R R4, SR_CTAID.Y ;  /* 0x0000000000047919 */ /* 0x000ea60000002600 */
[----:B------:R-:W-:Y:S01]  /*0500*/  SHF.R.S32.HI R7, RZ, 0x1f, R6 ;  /* 0x0000001fff077819 */ /* 0x000fe20000011406 */
[----:B------:R-:W-:Y:S01]  /*0510*/  IMAD.IADD R8, R3, 0x1, -R8 ;  /* 0x0000000103087824 */ /* 0x000fe200078e0a08 */
[----:B------:R-:W3:Y:S02]  /*0520*/  LDC R13, c[0x0][0x140] ;  /* 0x00005000ff0d7b82 */ /* 0x000ee40000000800 */
[----:B------:R-:W-:-:S02]  /*0530*/  LEA.HI R7, R7, R6, RZ, 0x3 ;  /* 0x0000000607077211 */ /* 0x000fc400078f18ff */
[----:B0-----:R-:W-:Y:S02]  /*0540*/  ISETP.NE.OR P0, PT, R0, RZ, !P0 ;  /* 0x000000ff0000720c */ /* 0x001fe40004705670 */
[--C-:B------:R-:W-:Y:S02]  /*0550*/  SHF.R.S32.HI R0, RZ, 0x3, R7.reuse ;  /* 0x00000003ff007819 */ /* 0x100fe40000011407 */
[----:B------:R-:W-:Y:S02]  /*0560*/  SHF.R.S32.HI R7, RZ, 0x1f, R7 ;  /* 0x0000001fff077819 */ /* 0x000fe40000011407 */
[----:B-1----:R-:W-:Y:S02]  /*0570*/  I2FP.F32.U32 R9, UR8 ;  /* 0x0000000800097c45 */ /* 0x002fe40008201000 */
[----:B------:R-:W-:-:S03]  /*0580*/  LEA.HI R7, R7, R0, RZ, 0x2 ;  /* 0x0000000007077211 */ /* 0x000fc600078f10ff */
[----:B------:R-:W-:Y:S01]  /*0590*/  FMUL R9, R9, UR4 ;  /* 0x0000000409097c20 */ /* 0x000fe20008400000 */
[----:B------:R-:W-:Y:S01]  /*05a0*/  LOP3.LUT R7, R7, 0xfffffffc, RZ, 0xc0, !PT ;  /* 0xfffffffc07077812 */ /* 0x000fe200078ec0ff */
[----:B------:R-:W-:Y:S01]  /*05b0*/  VOTEU.ALL UP0, P0 ;  /* 0x00000000003f7886 */ /* 0x000fe20000000000 */
[----:B------:R-:W-:Y:S01]  /*05c0*/  ULDC UR4, c[0x0][0x154] ;  /* 0x0000550000047ab9 */ /* 0x000fe20000000800 */
[----:B------:R-:W-:Y:S02]  /*05d0*/  VOTEU.ALL UP1, P0 ;  /* 0x00000000003f7886 */ /* 0x000fe40000020000 */
[----:B------:R-:W0:Y:S01]  /*05e0*/  F2I.U32.TRUNC.NTZ R9, R9 ;  /* 0x0000000900097305 */ /* 0x000e22000020f000 */
[----:B------:R-:W-:Y:S01]  /*05f0*/  IMAD.IADD R7, R0, 0x1, -R7 ;  /* 0x0000000100077824 */ /* 0x000fe200078e0a07 */
[----:B------:R-:W1:Y:S01]  /*0600*/  @!UP0 S2UR UR7, SR_CgaCtaId ;  /* 0x00000000000789c3 */ /* 0x000e620000008800 */
[----:B------:R-:W-:Y:S01]  /*0610*/  @!UP0 UMOV UR6, 0x400 ;  /* 0x0000040000068882 */ /* 0x000fe20000000000 */
[----:B---3--:R-:W-:Y:S01]  /*0620*/  ISETP.EQ.U32.AND P2, PT, R13, 0x1, PT ;  /* 0x000000010d00780c */ /* 0x008fe20003f42070 */
[----:B------:R-:W-:Y:S01]  /*0630*/  IMAD R8, R8, 0x4, R7 ;  /* 0x0000000408087824 */ /* 0x000fe200078e0207 */
[----:B--2---:R-:W-:-:S04]  /*0640*/  I2FP.F32.U32 R3, R4 ;  /* 0x0000000400037245 */ /* 0x004fc80000201000 */
[----:B------:R-:W-:Y:S01]  /*0650*/  LEA.HI R0, R8, R8, RZ, 0x1 ;  /* 0x0000000808007211 */ /* 0x000fe200078f08ff */
[----:B------:R-:W-:Y:S01]  /*0660*/  FMUL R12, R3, UR4 ;  /* 0x00000004030c7c20 */ /* 0x000fe20008400000 */
[----:B------:R-:W2:Y:S01]  /*0670*/  LDC R7, c[0x0][0x148] ;  /* 0x00005200ff077b82 */ /* 0x000ea20000000800 */
[----:B------:R-:W-:Y:S01]  /*0680*/  UMOV UR4, 0x20 ;  /* 0x0000002000047882 */ /* 0x000fe20000000000 */
[----:B------:R-:W-:Y:S01]  /*0690*/  LOP3.LUT R11, R0, 0xfffffffe, RZ, 0xc0, !PT ;  /* 0xfffffffe000b7812 */ /* 0x000fe200078ec0ff */
[----:B0-----:R-:W-:Y:S01]  /*06a0*/  IMAD.MOV R15, RZ, RZ, -R9 ;  /* 0x000000ffff0f7224 */ /* 0x001fe200078e0a09 */
[----:B------:R-:W-:Y:S01]  /*06b0*/  SHF.R.S32.HI R9, RZ, 0x1f, R2 ;  /* 0x0000001fff097819 */ /* 0x000fe20000011402 */
[----:B------:R-:W0:Y:S01]  /*06c0*/  F2I.U32.TRUNC.NTZ R12, R12 ;  /* 0x0000000c000c7305 */ /* 0x000e22000020f000 */
[----:B------:R-:W-:-:S04]  /*06d0*/  @!UP0 UIADD3 UR4, -UR4, 0x100000, URZ ;  /* 0x0010000004048890 */ /* 0x000fc8000fffe13f */
[----:B------:R-:W-:Y:S02]  /*06e0*/  @!UP0 USHF.L.U32 UR5, UR4, 0xb, URZ ;  /* 0x0000000b04058899 */ /* 0x000fe4000800063f */
[----:B------:R-:W-:Y:S01]  /*06f0*/  @!UP0 USHF.L.U32 UR4, UR4, 0x1, URZ ;  /* 0x0000000104048899 */ /* 0x000fe2000800063f */
[----:B-----5:R-:W-:Y:S01]  /*0700*/  IMAD R3, R10, R15, UR8 ;  /* 0x000000080a037e24 */ /* 0x020fe2000f8e020f */
[----:B------:R-:W-:Y:S01]  /*0710*/  LEA.HI R9, R9, R2, RZ, 0x2 ;  /* 0x0000000209097211 */ /* 0x000fe200078f10ff */
[C---:B------:R-:W-:Y:S02]  /*0720*/  IMAD.IADD R0, R8.reuse, 0x1, -R11 ;  /* 0x0000000108007824 */ /* 0x040fe400078e0a0b */
[----:B------:R-:W-:Y:S01]  /*0730*/  IMAD.SHL.U32 R11, R8, 0x4, RZ ;  /* 0x00000004080b7824 */ /* 0x000fe200078e00ff */
[----:B------:R-:W-:Y:S02]  /*0740*/  LOP3.LUT R9, R9, 0xfffffffc, RZ, 0xc0, !PT ;  /* 0xfffffffc09097812 */ /* 0x000fe400078ec0ff */
[----:B------:R-:W-:Y:S01]  /*0750*/  ISETP.NE.AND P4, PT, R0, R3, PT ;  /* 0x000000030000720c */ /* 0x000fe20003f85270 */
[----:B-1----:R-:W-:Y:S01]  /*0760*/  @!UP0 ULEA UR6, UR7, UR6, 0x18 ;  /* 0x0000000607068291 */ /* 0x002fe2000f8ec03f */
[----:B------:R-:W-:Y:S01]  /*0770*/  LOP3.LUT R16, R8, 0xc, R11, 0x78, !PT ;  /* 0x0000000c08107812 */ /* 0x000fe200078e780b */
[----:B------:R-:W-:Y:S01]  /*0780*/  IMAD.IADD R0, R2, 0x1, -R9 ;  /* 0x0000000102007824 */ /* 0x000fe200078e0a09 */
[----:B------:R-:W-:Y:S01]  /*0790*/  VOTEU.ALL UP0, P0 ;  /* 0x00000000003f7886 */ /* 0x000fe20000000000 */
[----:B------:R-:W-:Y:S01]  /*07a0*/  LOP3.LUT P0, RZ, R6, 0x7, RZ, 0xc0, !PT ;  /* 0x0000000706ff7812 */ /* 0x000fe2000780c0ff */
[----:B0-----:R-:W-:-:S02]  /*07b0*/  IMAD.MOV R14, RZ, RZ, -R12 ;  /* 0x000000ffff0e7224 */ /* 0x001fc400078e0a0c */
[----:B------:R-:W-:Y:S01]  /*07c0*/  ISETP.NE.AND P1, PT, R0, 0x3, PT ;  /* 0x000000030000780c */ /* 0x000fe20003f25270 */
[----:B------:R-:W-:Y:S01]  /*07d0*/  VIADD R6, R5, 0xffffffff ;  /* 0xffffffff05067836 */ /* 0x000fe20000000000 */
[----:B------:R-:W-:Y:S01]  /*07e0*/  ISETP.LT.U32.AND P0, PT, R16, 0x2, !P0 ;  /* 0x000000021000780c */ /* 0x000fe20004701070 */
[----:B--2---:R-:W-:Y:S01]  /*07f0*/  IMAD R9, R7, R14, R4 ;  /* 0x0000000e07097224 */ /* 0x004fe200078e0204 */
[----:B------:R-:W-:Y:S01]  /*0800*/  ISETP.EQ.OR P1, PT, R0, RZ, !P1 ;  /* 0x000000ff0000720c */ /* 0x000fe20004f22670 */
[----:B------:R-:W0:Y:S02]  /*0810*/  FENCE.VIEW.ASYNC.S ;  /* 0x00000000000073c6 */ /* 0x000e240000000000 */
[----:B0-----:R0:W1:Y:S01]  /*0820*/  @!UP0 SYNCS.EXCH.64 URZ, [UR6+0xd0], UR4 ;  /* 0x0000d004063f85b2 */ /* 0x0010620008000100 */
[----:B------:R-:W-:Y:S02]  /*0830*/  @P4 LEA.HI R2, R16, R16, RZ, 0x1 ;  /* 0x0000001010024211 */ /* 0x000fe400078f08ff */
[----:B------:R-:W-:-:S02]  /*0840*/  ISETP.EQ.AND P1, PT, R5, RZ, P1 ;  /* 0x000000ff0500720c */ /* 0x000fc40000f22270 */
[----:B------:R-:W-:Y:S02]  /*0850*/  @P4 SHF.R.S32.HI R2, RZ, 0x1, R2 ;  /* 0x00000001ff024819 */ /* 0x000fe40000011402 */
[----:B------:R-:W-:Y:S02]  /*0860*/  ISETP.GE.U32.AND P6, PT, R6, 0x2, PT ;  /* 0x000000020600780c */ /* 0x000fe40003fc6070 */
[----:B------:R-:W-:Y:S01]  /*0870*/  @P4 ISETP.NE.AND P5, PT, R2, R9, PT ;  /* 0x000000090200420c */ /* 0x000fe20003fa5270 */
[----:B------:R-:W-:Y:S01]  /*0880*/  IMAD.MOV.U32 R2, RZ, RZ, 0x1 ;  /* 0x00000001ff027424 */ /* 0x000fe200078e00ff */
[----:B------:R-:W-:Y:S02]  /*0890*/  SEL R9, RZ, 0x1, !P0 ;  /* 0x00000001ff097807 */ /* 0x000fe40004000000 */
[----:B------:R-:W-:Y:S02]  /*08a0*/  @P4 SEL R2, RZ, 0x1, P5 ;  /* 0x00000001ff024807 */ /* 0x000fe40002800000 */
[----:B------:R-:W-:Y:S01]  /*08b0*/  SEL R18, RZ, 0x1, !P1 ;  /* 0x00000001ff127807 */ /* 0x000fe20004800000 */
[----:B------:R0:W2:Y:S01]  /*08c0*/  @!UP1 SYNCS.EXCH.64 URZ, [UR6+0xd8], UR4 ;  /* 0x0000d804063f95b2 */ /* 0x0000a20008000100 */
[----:B------:R-:W-:Y:S01]  /*08d0*/  LOP3.LUT R2, R2, R9, RZ, 0xc0, !PT ;  /* 0x0000000902027212 */ /* 0x000fe200078ec0ff */
[----:B------:R-:W-:Y:S01]  /*08e0*/  NOP ;  /* 0x0000000000007918 */ /* 0x000fe20000000000 */
[----:B------:R-:W-:Y:S01]  /*08f0*/  SEL R18, R18, 0x2, P6 ;  /* 0x0000000212127807 */ /* 0x000fe20003000000 */
[----:B------:R-:W-:Y:S06]  /*0900*/  @!P2 BRA `(.L_x_4) ;  /* 0x000000000008a947 */ /* 0x000fec0003800000 */
[----:B-12-4-:R-:W-:Y:S01]  /*0910*/  UCGABAR_ARV ;  /* 0x00000000000079c7 */ /* 0x016fe20008000000 */
[----:B------:R-:W-:Y:S05]  /*0920*/  BRA `(.L_x_5) ;  /* 0x0000000000047947 */ /* 0x000fea0003800000 */
.L_x_4:
[----:B-12-4-:R-:W-:Y:S01]  /*0930*/  NOP ;  /* 0x0000000000007918 */ /* 0x016fe20000000000 */
.L_x_5:
[----:B------:R-:W1:Y:S01]  /*0940*/  LDC R8, c[0x0][0x65c] ;  /* 0x00019700ff087b82 */ /* 0x000e620000000800 */
[----:B------:R-:W-:Y:S01]  /*0950*/  IMAD.MOV.U32 R9, RZ, RZ, RZ ;  /* 0x000000ffff097224 */ /* 0x000fe200078e00ff */
[----:B-1----:R-:W-:Y:S01]  /*0960*/  ISETP.NE.AND P1, PT, R8, 0x1, PT ;  /* 0x000000010800780c */ /* 0x002fe20003f25270 */
[----:B------:R-:W-:-:S12]  /*0970*/  IMAD.U32 R8, RZ, RZ, UR8 ;  /* 0x00000008ff087e24 */ /* 0x000fd8000f8e00ff */
[----:B------:R-:W1:Y:S01]  /*0980*/  @P1 LDC R23, c[0x0][0x10] ;  /* 0x00000400ff171b82 */ /* 0x000e620000000800 */
[----:B------:R-:W-:Y:S02]  /*0990*/  @P1 IMAD.MOV.U32 R5, RZ, RZ, RZ ;  /* 0x000000ffff051224 */ /* 0x000fe400078e00ff */
[----:B------:R-:W-:-:S05]  /*09a0*/  @P1 IMAD.MOV.U32 R19, RZ, RZ, RZ ;  /* 0x000000ffff131224 */ /* 0x000fca00078e00ff */
[----:B------:R-:W2:Y:S01]  /*09b0*/  @!P1 LDC R11, c[0x0][0xc] ;  /* 0x00000300ff0b9b82 */ /* 0x000ea20000000800 */
[----:B-1----:R-:W-:-:S04]  /*09c0*/  @P1 IMAD.WIDE.U32 R22, R23, UR8, R4 ;  /* 0x0000000817161c25 */ /* 0x002fc8000f8e0004 */
[----:B------:R-:W-:Y:S02]  /*09d0*/  @P1 IMAD.IADD R19, R23, 0x1, R19 ;  /* 0x0000000117131824 */ /* 0x000fe400078e0213 */
[----:B--2---:R-:W-:-:S04]  /*09e0*/  @!P1 IMAD.WIDE.U32 R8, R4, R11, R8 ;  /* 0x0000000b04089225 */ /* 0x004fc800078e0008 */
[----:B------:R-:W-:Y:S02]  /*09f0*/  @!P1 IMAD.MOV.U32 R22, RZ, RZ, R8 ;  /* 0x000000ffff169224 */ /* 0x000fe400078e0008 */
[----:B------:R-:W-:Y:S01]  /*0a00*/  @!P1 IMAD.MOV.U32 R19, RZ, RZ, R9 ;  /* 0x000000ffff139224 */ /* 0x000fe200078e0009 */
[----:B------:R-:W-:Y:S06]  /*0a10*/  @!P2 BRA `(.L_x_6) ;  /* 0x00000000000ca947 */ /* 0x000fec0003800000 */
[----:B------:R-:W-:Y:S01]  /*0a20*/  UCGABAR_WAIT ;  /* 0x0000000000007dc7 */ /* 0x000fe20008000000 */
[----:B------:R-:W-:Y:S01]  /*0a30*/  CCTL.IVALL ;  /* 0x00000000ff00798f */ /* 0x000fe20002000000 */
[----:B------:R-:W-:Y:S05]  /*0a40*/  BRA `(.L_x_7) ;  /* 0x0000000000047947 */ /* 0x000fea0003800000 */
.L_x_6:
[----:B------:R-:W-:Y:S06]  /*0a50*/  BAR.SYNC.DEFER_BLOCKING 0x0 ;  /* 0x0000000000007b1d */ /* 0x000fec0000010000 */
.L_x_7:
[----:B------:R-:W-:Y:S05]  /*0a60*/  @!P3 BRA `(.L_x_8) ;  /* 0x000000c4008cb947 */ /* 0x000fea0003800000 */
[----:B------:R-:W-:-:S13]  /*0a70*/  ISETP.GT.U32.AND P0, PT, R6, 0x1, PT ;  /* 0x000000010600780c */ /* 0x000fda0003f04070 */
[----:B0-----:R-:W-:Y:S05]  /*0a80*/  @P0 EXIT ;  /* 0x000000000000094d */ /* 0x001fea0003800000 */
[----:B------:R-:W-:Y:S01]  /*0a90*/  IMAD.MOV.U32 R6, RZ, RZ, -0x1 ;  /* 0xffffffffff067424 */ /* 0x000fe200078e00ff */
[----:B------:R-:W-:Y:S01]  /*0aa0*/  ULDC.64 UR4, c[0x0][0x650] ;  /* 0x0001940000047ab9 */ /* 0x000fe20000000a00 */
[----:B------:R-:W-:Y:S01]  /*0ab0*/  PRMT R0, RZ, 0x7610, R0 ;  /* 0x00007610ff007816 */ /* 0x000fe20000000000 */
[----:B------:R-:W-:Y:S01]  /*0ac0*/  IMAD.MOV.U32 R23, RZ, RZ, -0x1 ;  /* 0xffffffffff177424 */ /* 0x000fe200078e00ff */
[----:B------:R-:W-:Y:S01]  /*0ad0*/  ISETP.GE.U32.AND P0, PT, R22, UR4, PT ;  /* 0x0000000416007c0c */ /* 0x000fe2000bf06070 */
[----:B------:R0:W-:Y:S01]  /*0ae0*/  STL [R1], R6 ;  /* 0x0000000601007387 */ /* 0x0001e20000100800 */
[----:B------:R-:W-:Y:S02]  /*0af0*/  IMAD.MOV.U32 R17, RZ, RZ, -0x1 ;  /* 0xffffffffff117424 */ /* 0x000fe400078e00ff */
[----:B------:R-:W-:-:S13]  /*0b00*/  ISETP.GE.U32.AND.EX P0, PT, R19, UR5, PT, P0 ;  /* 0x0000000513007c0c */ /* 0x000fda000bf06100 */
[----:B0-----:R-:W-:Y:S05]  /*0b10*/  @P0 BRA `(.L_x_9) ;  /* 0x0000000400340947 */ /* 0x001fea0003800000 */
[----:B------:R-:W0:Y:S01]  /*0b20*/  LDC.64 R20, c[0x0][0x628] ;  /* 0x00018a00ff147b82 */ /* 0x000e220000000a00 */
[----:B------:R-:W-:Y:S02]  /*0b30*/  IMAD.MOV.U32 R8, RZ, RZ, R22 ;  /* 0x000000ffff087224 */ /* 0x000fe400078e0016 */
[----:B------:R-:W-:-:S05]  /*0b40*/  IMAD.MOV.U32 R9, RZ, RZ, R19 ;  /* 0x000000ffff097224 */ /* 0x000fca00078e0013 */
[----:B------:R-:W1:Y:S08]  /*0b50*/  LDC R0, c[0x0][0x630] ;  /* 0x00018c00ff007b82 */ /* 0x000e700000000800 */
[----:B------:R-:W2:Y:S01]  /*0b60*/  LDC.64 R24, c[0x0][0x620] ;  /* 0x00018800ff187b82 */ /* 0x000ea20000000a00 */
[----:B0-----:R-:W-:-:S04]  /*0b70*/  ISETP.NE.U32.AND P0, PT, R20, RZ, PT ;  /* 0x000000ff1400720c */ /* 0x001fc80003f05070 */
[----:B------:R-:W-:-:S13]  /*0b80*/  ISETP.NE.AND.EX P0, PT, R21, RZ, PT, P0 ;  /* 0x000000ff1500720c */ /* 0x000fda0003f05300 */
[----:B-12---:R-:W-:Y:S05]  /*0b90*/  @!P0 BRA `(.L_x_10) ;  /* 0x0000000000288947 */ /* 0x006fea0003800000 */
[----:B------:R-:W0:Y:S02]  /*0ba0*/  LDC R13, c[0x0][0x634] ;  /* 0x00018d00ff0d7b82 */ /* 0x000e240000000800 */
[----:B0-----:R-:W-:-:S05]  /*0bb0*/  IADD3 R13, P0, R22, R13, RZ ;  /* 0x0000000d160d7210 */ /* 0x001fca0007f1e0ff */
[----:B------:R-:W-:-:S04]  /*0bc0*/  IMAD.X R15, RZ, RZ, R19, P0 ;  /* 0x000000ffff0f7224 */ /* 0x000fc800000e0613 */
[----:B------:R-:W-:-:S04]  /*0bd0*/  IMAD.WIDE.U32 R8, R15, R20, RZ ;  /* 0x000000140f087225 */ /* 0x000fc800078e00ff */
[----:B------:R-:W-:-:S04]  /*0be0*/  IMAD.WIDE.U32 R10, P0, R13, R21, R8 ;  /* 0x000000150d0a7225 */ /* 0x000fc80007800008 */
[----:B------:R-:W-:-:S04]  /*0bf0*/  IMAD.WIDE.U32 R8, R13, R20, RZ ;  /* 0x000000140d087225 */ /* 0x000fc800078e00ff */
[----:B------:R-:W-:Y:S01]  /*0c00*/  IMAD.X R13, RZ, RZ, RZ, P0 ;  /* 0x000000ffff0d7224 */ /* 0x000fe200000e06ff */
[----:B------:R-:W-:Y:S01]  /*0c10*/  IADD3 RZ, P0, R9, R10, RZ ;  /* 0x0000000a09ff7210 */ /* 0x000fe20007f1e0ff */
[----:B------:R-:W-:-:S04]  /*0c20*/  IMAD.MOV.U32 R12, RZ, RZ, R11 ;  /* 0x000000ffff0c7224 */ /* 0x000fc800078e000b */
[----:B------:R-:W-:-:S08]  /*0c30*/  IMAD.WIDE.U32.X R8, R15, R21, R12, P0 ;  /* 0x000000150f087225 */ /* 0x000fd000000e040c */
.L_x_10:
[----:B------:R-:W0:Y:S01]  /*0c40*/  LDC.64 R20, c[0x0][0x640] ;  /* 0x00019000ff147b82 */ /* 0x000e220000000a00 */
[-C--:B------:R-:W-:Y:S01]  /*0c50*/  SHF.R.U64 R26, R8, R0.reuse, R9 ;  /* 0x00000000081a7219 */ /* 0x080fe20000001209 */
[----:B------:R-:W-:Y:S01]  /*0c60*/  IMAD.MOV.U32 R23, RZ, RZ, R19 ;  /* 0x000000ffff177224 */ /* 0x000fe200078e0013 */
[----:B------:R-:W-:Y:S01]  /*0c70*/  SHF.R.U32.HI R0, RZ, R0, R9 ;  /* 0x00000000ff007219 */ /* 0x000fe20000011609 */
[----:B------:R-:W-:Y:S01]  /*0c80*/  IMAD R28, R7, R14, R4 ;  /* 0x0000000e071c7224 */ /* 0x000fe200078e0204 */
[----:B------:R-:W-:-:S03]  /*0c90*/  IADD3 R5, P0, RZ, -R26, RZ ;  /* 0x8000001aff057210 */ /* 0x000fc60007f1e0ff */
[----:B------:R-:W1:Y:S02]  /*0ca0*/  LDC R6, c[0x0][0x618] ;  /* 0x00018600ff067b82 */ /* 0x000e640000000800 */
[----:B------:R-:W-:-:S04]  /*0cb0*/  IMAD.X R9, RZ, RZ, ~R0, P0 ;  /* 0x000000ffff097224 */ /* 0x000fc800000e0e00 */
[-C--:B------:R-:W-:Y:S02]  /*0cc0*/  IMAD R0, R9, R24.reuse, RZ ;  /* 0x0000001809007224 */ /* 0x080fe400078e02ff */
[----:B------:R-:W2:Y:S01]  /*0cd0*/  LDC R11, c[0x0][0x608] ;  /* 0x00018200ff0b7b82 */ /* 0x000ea20000000800 */
[----:B------:R-:W-:-:S04]  /*0ce0*/  IMAD.WIDE.U32 R8, R5, R24, R22 ;  /* 0x0000001805087225 */ /* 0x000fc800078e0016 */
[----:B------:R-:W-:Y:S02]  /*0cf0*/  IMAD R5, R5, R25, R0 ;  /* 0x0000001905057224 */ /* 0x000fe400078e0200 */
[----:B------:R-:W-:Y:S01]  /*0d00*/  IMAD.MOV.U32 R23, RZ, RZ, 0x1 ;  /* 0x00000001ff177424 */ /* 0x000fe200078e00ff */
[----:B------:R-:W3:Y:S01]  /*0d10*/  LDC R12, c[0x0][0x658] ;  /* 0x00019600ff0c7b82 */ /* 0x000ee20000000800 */
[----:B0-----:R-:W-:Y:S01]  /*0d20*/  ISETP.NE.U32.AND P0, PT, R20, RZ, PT ;  /* 0x000000ff1400720c */ /* 0x001fe20003f05070 */
[----:B------:R-:W-:Y:S02]  /*0d30*/  IMAD.IADD R5, R9, 0x1, R5 ;  /* 0x0000000109057824 */ /* 0x000fe400078e0205 */
[----:B------:R-:W-:Y:S01]  /*0d40*/  IMAD.MOV.U32 R9, RZ, RZ, -0x1 ;  /* 0xffffffffff097424 */ /* 0x000fe200078e00ff */
[----:B------:R-:W-:-:S03]  /*0d50*/  ISETP.NE.AND.EX P0, PT, R21, RZ, PT, P0 ;  /* 0x000000ff1500720c */ /* 0x000fc60003f05300 */
[----:B------:R-:W0:Y:S01]  /*0d60*/  LDC R15, c[0x0][0x600] ;  /* 0x00018000ff0f7b82 */ /* 0x000e220000000800 */
[-CC-:B-1----:R-:W-:Y:S02]  /*0d70*/  SHF.R.U64 R13, R8, R6.reuse, R5.reuse ;  /* 0x00000006080d7219 */ /* 0x182fe40000001205 */
[----:B------:R-:W-:-:S05]  /*0d80*/  SHF.R.U32.HI R0, RZ, R6, R5 ;  /* 0x00000006ff007219 */ /* 0x000fca0000011605 */
[----:B------:R-:W1:Y:S01]  /*0d90*/  LDC R17, c[0x0][0x648] ;  /* 0x00019200ff117b82 */ /* 0x000e620000000800 */
[-CC-:B--2---:R-:W-:Y:S02]  /*0da0*/  SHF.R.U64 R27, R13, R11.reuse, R0.reuse ;  /* 0x0000000b0d1b7219 */ /* 0x184fe40000001200 */
[----:B------:R-:W-:-:S05]  /*0db0*/  SHF.R.U32.HI R5, RZ, R11, R0 ;  /* 0x0000000bff057219 */ /* 0x000fca0000011600 */
[----:B------:R-:W2:Y:S01]  /*0dc0*/  LDC R24, c[0x0][0x638] ;  /* 0x00018e00ff187b82 */ /* 0x000ea20000000800 */
[-CC-:B---3--:R-:W-:Y:S02]  /*0dd0*/  SHF.R.U64 R14, R27, R12.reuse, R5.reuse ;  /* 0x0000000c1b0e7219 */ /* 0x188fe40000001205 */
[-C--:B------:R-:W-:Y:S02]  /*0de0*/  SHF.L.U32 R0, R9, R12.reuse, RZ ;  /* 0x0000000c09007219 */ /* 0x080fe400000006ff */
[----:B------:R-:W-:Y:S01]  /*0df0*/  SHF.R.U32.HI R5, RZ, R12, R5 ;  /* 0x0000000cff057219 */ /* 0x000fe20000011605 */
[----:B------:R-:W-:Y:S01]  /*0e00*/  IMAD.MOV.U32 R4, RZ, RZ, R14 ;  /* 0x000000ffff047224 */ /* 0x000fe200078e000e */
[----:B------:R-:W-:Y:S01]  /*0e10*/  LOP3.LUT R10, RZ, R0, RZ, 0x33, !PT ;  /* 0x00000000ff0a7212 */ /* 0x000fe200078e33ff */
[----:B------:R-:W3:Y:S01]  /*0e20*/  LDC R25, c[0x0][0x610] ;  /* 0x00018400ff197b82 */ /* 0x000ee20000000800 */
[----:B------:R-:W-:Y:S05]  /*0e30*/  @!P0 BRA `(.L_x_11) ;  /* 0x0000000000288947 */ /* 0x000fea0003800000 */
[----:B------:R-:W4:Y:S02]  /*0e40*/  LDC R9, c[0x0][0x64c] ;  /* 0x00019300ff097b82 */ /* 0x000f240000000800 */
[----:B----4-:R-:W-:-:S05]  /*0e50*/  IADD3 R9, P0, R14, R9, RZ ;  /* 0x000000090e097210 */ /* 0x010fca0007f1e0ff */
        /* <DEDUP_REMOVED lines=8> */
.L_x_11:
[----:B-1----:R-:W-:Y:S01]  /*0ee0*/  SHF.R.U64 R4, R4, R17, R5 ;  /* 0x0000001104047219 */ /* 0x002fe20000001205 */
[----:B0-----:R-:W-:Y:S01]  /*0ef0*/  VIADD R6, R15, 0xffffffff ;  /* 0xffffffff0f067836 */ /* 0x001fe20000000000 */
[----:B------:R-:W-:Y:S01]  /*0f00*/  SHF.L.U32 R0, R23, R12, RZ ;  /* 0x0000000c17007219 */ /* 0x000fe200000006ff */
[----:B------:R-:W-:Y:S01]  /*0f10*/  IMAD.MOV.U32 R17, RZ, RZ, R26 ;  /* 0x000000ffff117224 */ /* 0x000fe200078e001a */
[----:B------:R-:W-:Y:S01]  /*0f20*/  LOP3.LUT R5, R27, R10, RZ, 0xc0, !PT ;  /* 0x0000000a1b057212 */ /* 0x000fe200078ec0ff */
[----:B------:R-:W-:Y:S01]  /*0f30*/  IMAD.MOV R7, RZ, RZ, -R4 ;  /* 0x000000ffff077224 */ /* 0x000fe200078e0a04 */
[----:B------:R-:W-:Y:S02]  /*0f40*/  SEL R3, R3, R28, !P1 ;  /* 0x0000001c03037207 */ /* 0x000fe40004800000 */
[----:B------:R-:W-:Y:S01]  /*0f50*/  LOP3.LUT R6, R13, R6, RZ, 0xc0, !PT ;  /* 0x000000060d067212 */ /* 0x000fe200078ec0ff */
[----:B------:R-:W-:Y:S02]  /*0f60*/  IMAD R4, R0, R4, R5 ;  /* 0x0000000400047224 */ /* 0x000fe400078e0205 */
[----:B--2---:R-:W-:-:S02]  /*0f70*/  IMAD R0, R7, R24, R14 ;  /* 0x0000001807007224 */ /* 0x004fc400078e020e */
[----:B---3--:R-:W-:Y:S02]  /*0f80*/  IMAD R3, R4, R25, R3 ;  /* 0x0000001904037224 */ /* 0x008fe400078e0203 */
[----:B------:R-:W-:Y:S02]  /*0f90*/  IMAD R4, R0, R15, R6 ;  /* 0x0000000f00047224 */ /* 0x000fe400078e0206 */
[----:B------:R-:W-:-:S03]  /*0fa0*/  IMAD.MOV.U32 R5, RZ, RZ, 0x1 ;  /* 0x00000001ff057424 */ /* 0x000fc600078e00ff */
[----:B------:R-:W-:Y:S02]  /*0fb0*/  SEL R23, R4, R3, !P1 ;  /* 0x0000000304177207 */ /* 0x000fe40004800000 */
[----:B------:R-:W-:Y:S02]  /*0fc0*/  SEL R3, R3, R4, !P1 ;  /* 0x0000000403037207 */ /* 0x000fe40004800000 */
[----:B------:R-:W-:-:S03]  /*0fd0*/  PRMT R0, R5, 0x7610, R0 ;  /* 0x0000761005007816 */ /* 0x000fc60000000000 */
[----:B------:R0:W-:Y:S04]  /*0fe0*/  STL [R1], R3 ;  /* 0x0000000301007387 */ /* 0x0001e80000100800 */
.L_x_9:
[----:B------:R-:W-:-:S08]  /*0ff0*/  NOP ;  /* 0x0000000000007918 */ /* 0x000fd00000000000 */
[----:B------:R-:W1:Y:S02]  /*1000*/  USETMAXREG.TRY_ALLOC.CTAPOOL UP0, 0xe8 ;  /* 0x000000e8000079c8 */ /* 0x000e640008000600 */
[----:B-1----:R-:W-:-:S13]  /*1010*/  PLOP3.LUT P0, PT, PT, PT, UP0, 0x80, 0x0 ;  /* 0x000000000000781c */ /* 0x002fda0003f0f008 */
[----:B------:R-:W-:Y:S05]  /*1020*/  @!P0 BRA `(.L_x_9) ;  /* 0xfffffffc00f08947 */ /* 0x000fea000383ffff */
[----:B------:R-:W-:Y:S01]  /*1030*/  ULDC.64 UR4, c[0x0][0x598] ;  /* 0x0001660000047ab9 */ /* 0x000fe20000000a00 */
[----:B------:R-:W-:Y:S01]  /*1040*/  ULDC.64 UR36, c[0x0][0x208] ;  /* 0x0000820000247ab9 */ /* 0x000fe20000000a00 */
[----:B------:R-:W-:-:S04]  /*1050*/  ISETP.NE.U32.AND P0, PT, RZ, UR4, PT ;  /* 0x00000004ff007c0c */ /* 0x000fc8000bf05070 */
[----:B------:R-:W-:-:S13]  /*1060*/  ISETP.NE.AND.EX P0, PT, RZ, UR5, PT, P0 ;  /* 0x00000005ff007c0c */ /* 0x000fda000bf05300 */
[----:B------:R-:W-:Y:S05]  /*1070*/  @!P0 BRA `(.L_x_12) ;  /* 0x00000000001c8947 */ /* 0x000fea0003800000 */
[----:B------:R-:W1:Y:S02]  /*1080*/  LDC.64 R4, c[0x0][0x598] ;  /* 0x00016600ff047b82 */ /* 0x000e640000000a00 */
[----:B-1----:R-:W2:Y:S02]  /*1090*/  LDG.E.64 R4, desc[UR36][R4.64] ;  /* 0x0000002404047981 */ /* 0x002ea4000c1e1b00 */
[----:B--2---:R-:W-:-:S04]  /*10a0*/  ISETP.NE.U32.AND P0, PT, R4, RZ, PT ;  /* 0x000000ff0400720c */ /* 0x004fc80003f05070 */
[----:B------:R-:W-:-:S13]  /*10b0*/  ISETP.NE.AND.EX P0, PT, R5, RZ, PT, P0 ;  /* 0x000000ff0500720c */ /* 0x000fda0003f05300 */
[----:B------:R-:W-:Y:S05]  /*10c0*/  @!P0 BRA `(.L_x_12) ;  /* 0x0000000000088947 */ /* 0x000fea0003800000 */
[----:B------:R1:W5:Y:S01]  /*10d0*/  LD.E R186, desc[UR36][R4.64] ;  /* 0x0000002404ba7980 */ /* 0x000362000c101900 */
[----:B------:R-:W-:Y:S05]  /*10e0*/  BRA `(.L_x_13) ;  /* 0x0000000000247947 */ /* 0x000fea0003800000 */
.L_x_12:
[----:B------:R-:W-:Y:S02]  /*10f0*/  ULDC.64 UR4, c[0x0][0x588] ;  /* 0x0001620000047ab9 */ /* 0x000fe40000000a00 */
[----:B------:R-:W-:-:S04]  /*1100*/  ISETP.NE.U32.AND P0, PT, RZ, UR4, PT ;  /* 0x00000004ff007c0c */ /* 0x000fc8000bf05070 */
[----:B------:R-:W-:-:S13]  /*1110*/  ISETP.NE.AND.EX P0, PT, RZ, UR5, PT, P0 ;  /* 0x00000005ff007c0c */ /* 0x000fda000bf05300 */
[----:B------:R-:W-:Y:S05]  /*1120*/  @!P0 BRA `(.L_x_14) ;  /* 0x00000000000c8947 */ /* 0x000fea0003800000 */
[----:B------:R-:W1:Y:S02]  /*1130*/  LDC.64 R186, c[0x0][0x588] ;  /* 0x00016200ffba7b82 */ /* 0x000e640000000a00 */
[----:B-1----:R2:W5:Y:S01]  /*1140*/  LDG.E R186, desc[UR36][R186.64] ;  /* 0x00000024baba7981 */ /* 0x002562000c1e1900 */
[----:B------:R-:W-:Y:S05]  /*1150*/  BRA `(.L_x_13) ;  /* 0x0000000000087947 */ /* 0x000fea0003800000 */
.L_x_14:
[----:B------:R-:W-:Y:S02]  /*1160*/  ULDC UR4, c[0x0][0x580] ;  /* 0x0001600000047ab9 */ /* 0x000fe40000000800 */
[----:B------:R-:W-:-:S07]  /*1170*/  IMAD.U32 R186, RZ, RZ, UR4 ;  /* 0x00000004ffba7e24 */ /* 0x000fce000f8e00ff */
.L_x_13:
[----:B------:R-:W-:Y:S02]  /*1180*/  ULDC.64 UR4, c[0x0][0x5a0] ;  /* 0x0001680000047ab9 */ /* 0x000fe40000000a00 */
[----:B------:R-:W-:-:S04]  /*1190*/  ISETP.NE.U32.AND P0, PT, RZ, UR4, PT ;  /* 0x00000004ff007c0c */ /* 0x000fc8000bf05070 */
[----:B------:R-:W-:-:S13]  /*11a0*/  ISETP.NE.AND.EX P0, PT, RZ, UR5, PT, P0 ;  /* 0x00000005ff007c0c */ /* 0x000fda000bf05300 */
[----:B------:R-:W-:Y:S05]  /*11b0*/  @!P0 BRA `(.L_x_15) ;  /* 0x00000000001c8947 */ /* 0x000fea0003800000 */
[----:B-1----:R-:W1:Y:S02]  /*11c0*/  LDC.64 R4, c[0x0][0x5a0] ;  /* 0x00016800ff047b82 */ /* 0x002e640000000a00 */
[----:B-1----:R-:W3:Y:S02]  /*11d0*/  LDG.E.64 R4, desc[UR36][R4.64] ;  /* 0x0000002404047981 */ /* 0x002ee4000c1e1b00 */
[----:B---3--:R-:W-:-:S04]  /*11e0*/  ISETP.NE.U32.AND P0, PT, R4, RZ, PT ;  /* 0x000000ff0400720c */ /* 0x008fc80003f05070 */
[----:B------:R-:W-:-:S13]  /*11f0*/  ISETP.NE.AND.EX P0, PT, R5, RZ, PT, P0 ;  /* 0x000000ff0500720c */ /* 0x000fda0003f05300 */
[----:B------:R-:W-:Y:S05]  /*1200*/  @!P0 BRA `(.L_x_15) ;  /* 0x0000000000088947 */ /* 0x000fea0003800000 */
[----:B------:R1:W5:Y:S01]  /*1210*/  LD.E R185, desc[UR36][R4.64] ;  /* 0x0000002404b97980 */ /* 0x000362000c101900 */
[----:B------:R-:W-:Y:S05]  /*1220*/  BRA `(.L_x_16) ;  /* 0x0000000000247947 */ /* 0x000fea0003800000 */
.L_x_15:
[----:B------:R-:W-:Y:S02]  /*1230*/  ULDC.64 UR4, c[0x0][0x590] ;  /* 0x0001640000047ab9 */ /* 0x000fe40000000a00 */
[----:B------:R-:W-:-:S04]  /*1240*/  ISETP.NE.U32.AND P0, PT, RZ, UR4, PT ;  /* 0x00000004ff007c0c */ /* 0x000fc8000bf05070 */
[----:B------:R-:W-:-:S13]  /*1250*/  ISETP.NE.AND.EX P0, PT, RZ, UR5, PT, P0 ;  /* 0x00000005ff007c0c */ /* 0x000fda000bf05300 */
[----:B------:R-:W-:Y:S05]  /*1260*/  @!P0 BRA `(.L_x_17) ;  /* 0x00000000000c8947 */ /* 0x000fea0003800000 */
[----:B-1----:R-:W1:Y:S02]  /*1270*/  LDC.64 R4, c[0x0][0x590] ;  /* 0x00016400ff047b82 */ /* 0x002e640000000a00 */
[----:B-1----:R3:W5:Y:S01]  /*1280*/  LDG.E R185, desc[UR36][R4.64] ;  /* 0x0000002404b97981 */ /* 0x002762000c1e1900 */
[----:B------:R-:W-:Y:S05]  /*1290*/  BRA `(.L_x_16) ;  /* 0x0000000000087947 */ /* 0x000fea0003800000 */
.L_x_17:
[----:B------:R-:W-:Y:S02]  /*12a0*/  ULDC UR4, c[0x0][0x584] ;  /* 0x0001610000047ab9 */ /* 0x000fe40000000800 */
[----:B------:R-:W-:-:S07]  /*12b0*/  IMAD.U32 R185, RZ, RZ, UR4 ;  /* 0x00000004ffb97e24 */ /* 0x000fce000f8e00ff */
.L_x_16:
[----:B------:R-:W-:-:S13]  /*12c0*/  LOP3.LUT P0, RZ, R0, 0xff, RZ, 0xc0, !PT ;  /* 0x000000ff00ff7812 */ /* 0x000fda000780c0ff */
[----:B------:R-:W-:Y:S05]  /*12d0*/  @!P0 EXIT ;  /* 0x000000000000894d */ /* 0x000fea0003800000 */
[----:B------:R-:W-:Y:S01]  /*12e0*/  ULDC UR4, c[0x0][0x28c] ;  /* 0x0000a30000047ab9 */ /* 0x000fe20000000800 */
[----:B------:R-:W-:Y:S01]  /*12f0*/  LOP3.LUT R184, R18, 0x1, RZ, 0xfc, !PT ;  /* 0x0000000112b87812 */ /* 0x000fe200078efcff */
[----:B------:R-:W-:Y:S01]  /*1300*/  UIADD3 UR4, UR4, 0xf, URZ ;  /* 0x0000000f04047890 */ /* 0x000fe2000fffe03f */
[----:B------:R-:W-:Y:S01]  /*1310*/  UMOV UR38, URZ ;  /* 0x0000003f00267c82 */ /* 0x000fe20008000000 */
[----:B------:R-:W-:Y:S02]  /*1320*/  UMOV UR39, URZ ;  /* 0x0000003f00277c82 */ /* 0x000fe40008000000 */
[----:B------:R-:W-:-:S04]  /*1330*/  USHF.R.S32.HI UR5, URZ, 0x1f, UR4 ;  /* 0x0000001f3f057899 */ /* 0x000fc80008011404 */
[----:B------:R-:W-:-:S04]  /*1340*/  ULEA.HI UR5, UR5, UR4, URZ, 0x4 ;  /* 0x0000000405057291 */ /* 0x000fc8000f8f203f */
[----:B------:R-:W-:-:S12]  /*1350*/  USHF.R.S32.HI UR40, URZ, 0x4, UR5 ;  /* 0x000000043f287899 */ /* 0x000fd80008011405 */
.L_x_343:
[----:B----4-:R-:W4:Y:S01]  /*1360*/  S2R R0, SR_TID.X ;  /* 0x0000000000007919 */ /* 0x010f220000002100 */
[----:B------:R-:W0:Y:S01]  /*1370*/  S2UR UR6, SR_CgaCtaId ;  /* 0x00000000000679c3 */ /* 0x000e220000008800 */
[----:B------:R-:W-:Y:S02]  /*1380*/  UMOV UR41, 0x400 ;  /* 0x0000040000297882 */ /* 0x000fe40000000000 */
[----:B0-----:R-:W-:Y:S01]  /*1390*/  ULEA UR41, UR6, UR41, 0x18 ;  /* 0x0000002906297291 */ /* 0x001fe2000f8ec03f */
[----:B----4-:R-:W-:-:S04]  /*13a0*/  LOP3.LUT R0, R0, 0x80, RZ, 0xc0, !PT ;  /* 0x0000008000007812 */ /* 0x010fc800078ec0ff */
[----:B------:R-:W-:-:S06]  /*13b0*/  SHF.R.U32.HI R0, RZ, 0x7, R0 ;  /* 0x00000007ff007819 */ /* 0x000fcc0000011600 */
[----:B------:R-:W0:Y:S02]  /*13c0*/  SHFL.IDX PT, R0, R0, RZ, 0x1f ;  /* 0x00001fff00007589 */ /* 0x000e2400000e0000 */
[----:B0-----:R-:W-:-:S13]  /*13d0*/  R2UR UR4, R0 ;  /* 0x00000000000472ca */ /* 0x001fda00000e0000 */
[----:B------:R-:W-:-:S04]  /*13e0*/  ULEA.HI UR5, UR4, UR4, URZ, 0x1 ;  /* 0x0000000404057291 */ /* 0x000fc8000f8f083f */
[----:B------:R-:W-:-:S04]  /*13f0*/  ULOP3.LUT UR5, UR5, 0x1ffffe, URZ, 0xc0, !UPT ;  /* 0x001ffffe05057892 */ /* 0x000fc8000f8ec03f */
[----:B------:R-:W-:-:S03]  /*1400*/  UIADD3 UR5, UR4, -UR5, URZ ;  /* 0x8000000504057290 */ /* 0x000fc6000fffe03f */
[----:B------:R-:W-:Y:S01]  /*1410*/  ULDC UR4, c[0x0][0x28c] ;  /* 0x0000a30000047ab9 */ /* 0x000fe20000000800 */
[----:B------:R-:W-:Y:S01]  /*1420*/  ULEA UR5, UR5, UR41, 0xb ;  /* 0x0000002905057291 */ /* 0x000fe2000f8e583f */
[----:B------:R-:W-:-:S03]  /*1430*/  ISETP.LT.AND P0, PT, RZ, UR4, PT ;  /* 0x00000004ff007c0c */ /* 0x000fc6000bf01270 */
[----:B------:R-:W-:-:S04]  /*1440*/  UIADD3 UR5, UR5, 0x180, URZ ;  /* 0x0000018005057890 */ /* 0x000fc8000fffe03f */
[----:B------:R-:W-:-:S04]  /*1450*/  USHF.R.U32.HI UR5, URZ, 0x4, UR5 ;  /* 0x000000043f057899 */ /* 0x000fc80008011605 */
[----:B------:R-:W-:Y:S02]  /*1460*/  ULOP3.LUT UR42, UR5, 0x3fff, URZ, 0xc0, !UPT ;  /* 0x00003fff052a7892 */ /* 0x000fe4000f8ec03f */
[----:B-123-5:R-:W-:Y:S10]  /*1470*/  @P0 BRA `(.L_x_18) ;  /* 0x0000000000400947 */ /* 0x02eff40003800000 */
[----:B------:R-:W-:Y:S01]  /*1480*/  MOV R0, 0x0 ;  /* 0x0000000000007802 */ /* 0x000fe20000000f00 */
[----:B------:R-:W-:Y:S01]  /*1490*/  ULDC.64 UR4, c[0x4][0x68] ;  /* 0x01001a0000047ab9 */ /* 0x000fe20000000a00 */
[----:B------:R-:W-:Y:S01]  /*14a0*/  ULDC.64 UR6, c[0x4][0x8] ;  /* 0x0100020000067ab9 */ /* 0x000fe20000000a00 */
[----:B-1-3--:R-:W-:Y:S01]  /*14b0*/  IMAD.U32 R4, RZ, RZ, UR4 ;  /* 0x00000004ff047e24 */ /* 0x00afe2000f8e00ff */
[----:B------:R0:W1:Y:S01]  /*14c0*/  LDC.64 R14, c[0x4][R0] ;  /* 0x01000000000e7b82 */ /* 0x0000620000000a00 */
[----:B------:R-:W-:Y:S01]  /*14d0*/  IMAD.U32 R5, RZ, RZ, UR5 ;  /* 0x00000005ff057e24 */ /* 0x000fe2000f8e00ff */
[----:B------:R-:W-:Y:S01]  /*14e0*/  ULDC.64 UR4, c[0x4][0x70] ;  /* 0x01001c0000047ab9 */ /* 0x000fe20000000a00 */
[----:B------:R-:W-:Y:S02]  /*14f0*/  IMAD.U32 R10, RZ, RZ, UR6 ;  /* 0x00000006ff0a7e24 */ /* 0x000fe4000f8e00ff */
[----:B------:R-:W-:Y:S02]  /*1500*/  IMAD.U32 R6, RZ, RZ, UR4 ;  /* 0x00000004ff067e24 */ /* 0x000fe4000f8e00ff */
[----:B------:R-:W-:-:S02]  /*1510*/  IMAD.U32 R7, RZ, RZ, UR5 ;  /* 0x00000005ff077e24 */ /* 0x000fc4000f8e00ff */
[----:B------:R-:W-:Y:S02]  /*1520*/  IMAD.U32 R11, RZ, RZ, UR7 ;  /* 0x00000007ff0b7e24 */ /* 0x000fe4000f8e00ff */
[----:B------:R-:W-:Y:S02]  /*1530*/  IMAD.MOV.U32 R8, RZ, RZ, 0x1e1 ;  /* 0x000001e1ff087424 */ /* 0x000fe400078e00ff */
[----:B------:R-:W-:Y:S02]  /*1540*/  IMAD.MOV.U32 R12, RZ, RZ, 0x1 ;  /* 0x00000001ff0c7424 */ /* 0x000fe400078e00ff */
[----:B0-----:R-:W-:-:S07]  /*1550*/  IMAD.MOV.U32 R13, RZ, RZ, RZ ;  /* 0x000000ffff0d7224 */ /* 0x001fce00078e00ff */
[----:B------:R-:W-:-:S07]  /*1560*/  LEPC R20, `(.L_x_18) ;  /* 0x000000001014794e */ /* 0x000fce0000000000 */
[----:B-12--5:R-:W-:Y:S05]  /*1570*/  CALL.ABS.NOINC R14 ;  /* 0x000000000e007343 */ /* 0x026fea0003c00000 */
.L_x_18:
[----:B------:R-:W-:-:S13]  /*1580*/  ISETP.NE.AND P0, PT, R184, 0x3, PT ;  /* 0x00000003b800780c */ /* 0x000fda0003f05270 */
[----:B------:R-:W-:Y:S05]  /*1590*/  @!P0 BRA `(.L_x_19) ;  /* 0x0000000000048947 */ /* 0x000fea0003800000 */
[----:B------:R-:W-:Y:S01]  /*15a0*/  BPT.TRAP 0x1 ;  /* 0x000000040000795c */ /* 0x000fe20000300000 */
.L_x_19:
[----:B------:R-:W-:Y:S02]  /*15b0*/  IMAD.U32 R3, RZ, RZ, UR39 ;  /* 0x00000027ff037e24 */ /* 0x000fe4000f8e00ff */
[----:B------:R-:W-:-:S03]  /*15c0*/  IMAD.U32 R0, RZ, RZ, UR38 ;  /* 0x00000026ff007e24 */ /* 0x000fc6000f8e00ff */
[----:B------:R-:W-:Y:S02]  /*15d0*/  LEA R3, R3, UR41, 0x3 ;  /* 0x0000002903037c11 */ /* 0x000fe4000f8e18ff */
[----:B------:R-:W-:-:S04]  /*15e0*/  SHF.L.U32 R0, R0, 0x1f, RZ ;  /* 0x0000001f00007819 */ /* 0x000fc800000006ff */
[----:B------:R0:W4:Y:S01]  /*15f0*/  SYNCS.PHASECHK.TRANS64.TRYWAIT P1, [R3+URZ], R0 ;  /* 0x00000000030075a7 */ /* 0x000122000802017f */
[----:B------:R-:W-:Y:S05]  /*1600*/  @!P0 BRA `(.L_x_20) ;  /* 0x0000000000048947 */ /* 0x000fea0003800000 */
[----:B------:R-:W-:Y:S01]  /*1610*/  BPT.TRAP 0x1 ;  /* 0x000000040000795c */ /* 0x000fe20000300000 */
.L_x_20:
[----:B----4-:R-:W-:Y:S05]  /*1620*/  @P1 BRA `(.L_x_21) ;  /* 0x0000000000081947 */ /* 0x010fea0003800000 */
[----:B------:R-:W4:Y:S02]  /*1630*/  SYNCS.PHASECHK.TRANS64.TRYWAIT P1, [R3+URZ], R0 ;  /* 0x00000000030075a7 */ /* 0x000f24000802017f */
[----:B----4-:R-:W-:Y:S05]  /*1640*/  @!P1 BRA `(.L_x_22) ;  /* 0x000000d400309947 */ /* 0x010fea0003800000 */
.L_x_21:
[----:B------:R-:W-:-:S04]  /*1650*/  UISETP.LT.AND UP0, UPT, UR40, 0x1, UPT ;  /* 0x000000012800788c */ /* 0x000fc8000bf01270 */
[----:B------:R-:W-:-:S06]  /*1660*/  USEL UR4, UR40, 0x1, UP0 ;  /* 0x0000000128047887 */ /* 0x000fcc0008000000 */
[----:B0---4-:R-:W-:Y:S01]  /*1670*/  IMAD.U32 R0, RZ, RZ, UR4 ;  /* 0x00000004ff007e24 */ /* 0x011fe2000f8e00ff */
[----:B------:R-:W-:Y:S05]  /*1680*/  WARPSYNC.ALL ;  /* 0x0000000000007948 */ /* 0x000fea0003800000 */
[----:B------:R-:W-:-:S04]  /*1690*/  IADD3 R0, -R0, UR40, RZ ;  /* 0x0000002800007c10 */ /* 0x000fc8000fffe1ff */
[----:B------:R-:W-:Y:S01]  /*16a0*/  ISETP.GE.AND P1, PT, R0, 0x1, PT ;  /* 0x000000010000780c */ /* 0x000fe20003f26270 */
[----:B------:R-:W-:Y:S01]  /*16b0*/  UIADD3 UR4, UR41, 0x30180, URZ ;  /* 0x0003018029047890 */ /* 0x000fe2000fffe03f */
[----:B------:R-:W-:Y:S01]  /*16c0*/  WARPGROUP.ARRIVE ;  /* 0x00000000000079c5 */ /* 0x000fe20000000000 */
[----:B------:R-:W-:Y:S02]  /*16d0*/  ULOP3.LUT UR16, UR42, 0x10000, URZ, 0xfc, !UPT ;  /* 0x000100002a107892 */ /* 0x000fe4000f8efc3f */
[----:B------:R-:W-:Y:S02]  /*16e0*/  USHF.R.U32.HI UR4, URZ, 0x4, UR4 ;  /* 0x000000043f047899 */ /* 0x000fe40008011604 */
[----:B------:R-:W-:Y:S02]  /*16f0*/  ULEA UR20, UR39, UR16, 0xa ;  /* 0x0000001027147291 */ /* 0x000fe4000f8e503f */
[----:B------:R-:W-:Y:S01]  /*1700*/  ULOP3.LUT UR4, UR4, 0x3fff, URZ, 0xc0, !UPT ;  /* 0x00003fff04047892 */ /* 0x000fe2000f8ec03f */
[----:B------:R-:W-:Y:S01]  /*1710*/  UMOV UR21, 0xc0000010 ;  /* 0xc000001000157882 */ /* 0x000fe20000000000 */
[----:B------:R-:W-:-:S02]  /*1720*/  UMOV UR23, 0xc0000010 ;  /* 0xc000001000177882 */ /* 0x000fc40000000000 */
[----:B------:R-:W-:Y:S01]  /*1730*/  ULOP3.LUT UR17, UR4, 0x10000, URZ, 0xfc, !UPT ;  /* 0x0001000004117892 */ /* 0x000fe2000f8efc3f */
[----:B------:R-:W-:Y:S02]  /*1740*/  UMOV UR5, UR21 ;  /* 0x0000001500057c82 */ /* 0x000fe40008000000 */
[----:B------:R-:W-:Y:S01]  /*1750*/  UMOV UR4, UR20 ;  /* 0x0000001400047c82 */ /* 0x000fe20008000000 */
[----:B------:R-:W-:Y:S01]  /*1760*/  UIMAD UR22, UR39, 0xa0, UR17 ;  /* 0x000000a0271678a4 */ /* 0x000fe2000f8e0211 */
[----:B------:R-:W-:Y:S01]  /*1770*/  UMOV UR7, 0xc0000010 ;  /* 0xc000001000077882 */ /* 0x000fe20000000000 */
[----:B------:R-:W-:Y:S02]  /*1780*/  UMOV UR8, UR20 ;  /* 0x0000001400087c82 */ /* 0x000fe40008000000 */
[----:B------:R-:W-:Y:S02]  /*1790*/  UIADD3 UR6, UR22, 0x20, URZ ;  /* 0x0000002016067890 */ /* 0x000fe4000fffe03f */
[----:B------:R-:W-:Y:S01]  /*17a0*/  UIADD3 UR10, UR22, 0x40, URZ ;  /* 0x00000040160a7890 */ /* 0x000fe2000fffe03f */
[----:B------:R-:W-:-:S02]  /*17b0*/  UMOV UR9, UR21 ;  /* 0x0000001500097c82 */ /* 0x000fc40008000000 */
[----:B------:R-:W-:Y:S01]  /*17c0*/  HGMMA.64x16x16.F32.BF16 R176, gdesc[UR20], RZ, !UPT, gsb0 ;  /* 0x0020000014b079f0 */ /* 0x000fe2000c0018ff */
[----:B------:R-:W-:Y:S01]  /*17d0*/  UMOV UR11, 0xc0000010 ;  /* 0xc0000010000b7882 */ /* 0x000fe20000000000 */
[----:B------:R-:W-:Y:S01]  /*17e0*/  UIADD3 UR14, UR22, 0x60, URZ ;  /* 0x00000060160e7890 */ /* 0x000fe2000fffe03f */
[----:B------:R-:W-:Y:S01]  /*17f0*/  UMOV UR12, UR20 ;  /* 0x00000014000c7c82 */ /* 0x000fe20008000000 */
[----:B------:R-:W-:Y:S01]  /*1800*/  UMOV UR13, UR21 ;  /* 0x00000015000d7c82 */ /* 0x000fe20008000000 */
[----:B------:R-:W-:Y:S01]  /*1810*/  UMOV UR15, 0xc0000010 ;  /* 0xc0000010000f7882 */ /* 0x000fe20000000000 */
[----:B------:R-:W-:Y:S01]  /*1820*/  UIADD3 UR26, UR22, 0x80, URZ ;  /* 0x00000080161a7890 */ /* 0x000fe2000fffe03f */
[----:B------:R-:W-:Y:S01]  /*1830*/  UMOV UR24, UR20 ;  /* 0x0000001400187c82 */ /* 0x000fe20008000000 */
[----:B------:R-:W-:Y:S01]  /*1840*/  UMOV UR25, UR21 ;  /* 0x0000001500197c82 */ /* 0x000fe20008000000 */
[----:B------:R-:W-:Y:S01]  /*1850*/  UMOV UR27, 0xc0000010 ;  /* 0xc0000010001b7882 */ /* 0x000fe20000000000 */
[----:B------:R-:W-:Y:S01]  /*1860*/  UMOV UR30, UR22 ;  /* 0x00000016001e7c82 */ /* 0x000fe20008000000 */
[----:B------:R-:W-:Y:S01]  /*1870*/  UMOV UR31, UR23 ;  /* 0x00000017001f7c82 */ /* 0x000fe20008000000 */
[----:B------:R-:W-:-:S02]  /*1880*/  WARPGROUP.DEPBAR.LE gsb0, 0x0 ;  /* 0x00008000000079c5 */ /* 0x000fc40000010000 */
[----:B------:R-:W-:-:S06]  /*1890*/  WARPGROUP.ARRIVE ;  /* 0x00000000000079c5 */ /* 0x000fcc0000000000 */
[----:B------:R-:W-:Y:S01]  /*18a0*/  HGMMA.64x16x16.F32.BF16 R144, gdesc[UR4], RZ, !UPT, gsb0 ;  /* 0x00200000049079f0 */ /* 0x000fe2000c0018ff */
[----:B------:R-:W-:Y:S02]  /*18b0*/  UIADD3 UR4, UR20, 0x100, URZ ;  /* 0x0000010014047890 */ /* 0x000fe4000fffe03f */
[----:B------:R-:W-:Y:S02]  /*18c0*/  WARPGROUP.DEPBAR.LE gsb0, 0x0 ;  /* 0x00008000000079c5 */ /* 0x000fe40000010000 */
[----:B------:R-:W-:-:S06]  /*18d0*/  WARPGROUP.ARRIVE ;  /* 0x00000000000079c5 */ /* 0x000fcc0000000000 */
[----:B------:R-:W-:Y:S03]  /*18e0*/  HGMMA.64x16x16.F32.BF16 R112, gdesc[UR8], RZ, !UPT, gsb0 ;  /* 0x00200000087079f0 */ /* 0x000fe6000c0018ff */
[----:B------:R-:W-:Y:S02]  /*18f0*/  WARPGROUP.DEPBAR.LE gsb0, 0x0 ;  /* 0x00008000000079c5 */ /* 0x000fe40000010000 */
[----:B------:R-:W-:-:S06]  /*1900*/  WARPGROUP.ARRIVE ;  /* 0x00000000000079c5 */ /* 0x000fcc0000000000 */
[----:B------:R-:W-:Y:S03]  /*1910*/  HGMMA.64x16x16.F32.BF16 R80, gdesc[UR12], RZ, !UPT, gsb0 ;  /* 0x002000000c5079f0 */ /* 0x000fe6000c0018ff */
[----:B------:R-:W-:Y:S02]  /*1920*/  WARPGROUP.DEPBAR.LE gsb0, 0x0 ;  /* 0x00008000000079c5 */ /* 0x000fe40000010000 */
[----:B------:R-:W-:-:S06]  /*1930*/  WARPGROUP.ARRIVE ;  /* 0x00000000000079c5 */ /* 0x000fcc0000000000 */
[----:B------:R-:W-:Y:S01]  /*1940*/  HGMMA.64x16x16.F32.BF16 R48, gdesc[UR24], RZ, !UPT, gsb0 ;  /* 0x00200000183079f0 */ /* 0x000fe2000c0018ff */
[----:B------:R-:W-:Y:S01]  /*1950*/  UMOV UR24, UR4 ;  /* 0x0000000400187c82 */ /* 0x000fe20008000000 */
[----:B------:R-:W-:Y:S01]  /*1960*/  UMOV UR25, 0xc0000010 ;  /* 0xc000001000197882 */ /* 0x000fe20000000000 */
[----:B------:R-:W-:Y:S01]  /*1970*/  UMOV UR12, UR24 ;  /* 0x00000018000c7c82 */ /* 0x000fe20008000000 */
[----:B------:R-:W-:Y:S01]  /*1980*/  UMOV UR13, UR25 ;  /* 0x00000019000d7c82 */ /* 0x000fe20008000000 */
[----:B------:R-:W-:Y:S01]  /*1990*/  UMOV UR8, UR24 ;  /* 0x0000001800087c82 */ /* 0x000fe20008000000 */
[----:B------:R-:W-:Y:S01]  /*19a0*/  UMOV UR9, UR25 ;  /* 0x0000001900097c82 */ /* 0x000fe20008000000 */
[----:B------:R-:W-:Y:S01]  /*19b0*/  UMOV UR4, UR24 ;  /* 0x0000001800047c82 */ /* 0x000fe20008000000 */
[----:B------:R-:W-:Y:S01]  /*19c0*/  UMOV UR5, UR25 ;  /* 0x0000001900057c82 */ /* 0x000fe20008000000 */
[----:B------:R-:W-:Y:S01]  /*19d0*/  UMOV UR28, UR24 ;  /* 0x00000018001c7c82 */ /* 0x000fe20008000000 */
[----:B------:R-:W-:Y:S01]  /*19e0*/  UMOV UR29, UR25 ;  /* 0x00000019001d7c82 */ /* 0x000fe20008000000 */
[----:B------:R-:W-:-:S02]  /*19f0*/  WARPGROUP.DEPBAR.LE gsb0, 0x0 ;  /* 0x00008000000079c5 */ /* 0x000fc40000010000 */
[----:B------:R-:W-:-:S06]  /*1a00*/  WARPGROUP.ARRIVE ;  /* 0x00000000000079c5 */ /* 0x000fcc0000000000 */
[----:B------:R-:W-:Y:S01]  /*1a10*/  HGMMA.64x16x16.F32.BF16 R40, gdesc[UR24], RZ, !UPT, gsb0 ;  /* 0x00200000182879f0 */ /* 0x000fe2000c0018ff */
[----:B------:R-:W-:Y:S01]  /*1a20*/  UIADD3 UR24, UR20, 0x300, URZ ;  /* 0x0000030014187890 */ /* 0x000fe2000fffe03f */
[----:B------:R-:W-:Y:S02]  /*1a30*/  UMOV UR25, 0xc0000010 ;  /* 0xc000001000197882 */ /* 0x000fe40000000000 */
[----:B------:R-:W-:Y:S01]  /*1a40*/  UMOV UR21, UR25 ;  /* 0x0000001900157c82 */ /* 0x000fe20008000000 */
[----:B------:R-:W-:Y:S02]  /*1a50*/  WARPGROUP.DEPBAR.LE gsb0, 0x0 ;  /* 0x00008000000079c5 */ /* 0x000fe40000010000 */
[----:B------:R-:W-:-:S06]  /*1a60*/  WARPGROUP.ARRIVE ;  /* 0x00000000000079c5 */ /* 0x000fcc0000000000 */
[----:B------:R-:W-:Y:S03]  /*1a70*/  HGMMA.64x16x16.F32.BF16 R72, gdesc[UR12], RZ, !UPT, gsb0 ;  /* 0x002000000c4879f0 */ /* 0x000fe6000c0018ff */
[----:B------:R-:W-:Y:S02]  /*1a80*/  WARPGROUP.DEPBAR.LE gsb0, 0x0 ;  /* 0x00008000000079c5 */ /* 0x000fe40000010000 */
[----:B------:R-:W-:-:S06]  /*1a90*/  WARPGROUP.ARRIVE ;  /* 0x00000000000079c5 */ /* 0x000fcc0000000000 */
[----:B------:R-:W-:Y:S01]  /*1aa0*/  HGMMA.64x16x16.F32.BF16 R104, gdesc[UR8], RZ, !UPT, gsb0 ;  /* 0x00200000086879f0 */ /* 0x000fe2000c0018ff */
[----:B------:R-:W-:-:S03]  /*1ab0*/  UIADD3 UR8, UR20, 0x200, URZ ;  /* 0x0000020014087890 */ /* 0x000fc6000fffe03f */
[----:B------:R-:W-:Y:S01]  /*1ac0*/  UMOV UR20, UR24 ;  /* 0x0000001800147c82 */ /* 0x000fe20008000000 */
[----:B------:R-:W-:Y:S02]  /*1ad0*/  WARPGROUP.DEPBAR.LE gsb0, 0x0 ;  /* 0x00008000000079c5 */ /* 0x000fe40000010000 */
[----:B------:R-:W-:-:S06]  /*1ae0*/  WARPGROUP.ARRIVE ;  /* 0x00000000000079c5 */ /* 0x000fcc0000000000 */
[----:B------:R-:W-:Y:S03]  /*1af0*/  HGMMA.64x16x16.F32.BF16 R136, gdesc[UR4], RZ, !UPT, gsb0 ;  /* 0x00200000048879f0 */ /* 0x000fe6000c0018ff */
[----:B------:R-:W-:Y:S02]  /*1b00*/  WARPGROUP.DEPBAR.LE gsb0, 0x0 ;  /* 0x00008000000079c5 */ /* 0x000fe40000010000 */
[----:B------:R-:W-:-:S06]  /*1b10*/  WARPGROUP.ARRIVE ;  /* 0x00000000000079c5 */ /* 0x000fcc0000000000 */
[----:B------:R-:W-:Y:S01]  /*1b20*/  HGMMA.64x16x16.F32.BF16 R168, gdesc[UR28], RZ, !UPT, gsb0 ;  /* 0x002000001ca879f0 */ /* 0x000fe2000c0018ff */
[----:B------:R-:W-:Y:S01]  /*1b30*/  UMOV UR30, UR22 ;  /* 0x00000016001e7c82 */ /* 0x000fe20008000000 */
[----:B------:R-:W-:Y:S01]  /*1b40*/  UMOV UR31, UR23 ;  /* 0x00000017001f7c82 */ /* 0x000fe20008000000 */
        /* <DEDUP_REMOVED lines=11> */
[----:B------:R-:W-:Y:S01]  /*1c00*/  UMOV UR30, UR26 ;  /* 0x0000001a001e7c82 */ /* 0x000fe20008000000 */
[----:B------:R-:W-:Y:S01]  /*1c10*/  UMOV UR31, UR27 ;  /* 0x0000001b001f7c82 */ /* 0x000fe20008000000 */
[----:B------:R-:W-:Y:S02]  /*1c20*/  WARPGROUP.DEPBAR.LE gsb0, 0x0 ;  /* 0x00008000000079c5 */ /* 0x000fe40000010000 */
        /* <DEDUP_REMOVED lines=33> */
[----:B------:R-:W-:Y:S05]  /*1e40*/  @!P1 BRA `(.L_x_23) ;  /* 0x00000008006c9947 */ /* 0x000fea0003800000 */
[----:B------:R-:W-:Y:S01]  /*1e50*/  UIADD3 UR18, UR39, 0x1, URZ ;  /* 0x0000000127127890 */ /* 0x000fe2000fffe03f */
[----:B------:R-:W-:Y:S02]  /*1e60*/  IMAD.MOV.U32 R3, RZ, RZ, R0 ;  /* 0x000000ffff037224 */ /* 0x000fe400078e0000 */
[----:B-1-3--:R-:W-:Y:S01]  /*1e70*/  IMAD.U32 R4, RZ, RZ, UR39 ;  /* 0x00000027ff047e24 */ /* 0x00afe2000f8e00ff */
[----:B------:R-:W-:-:S04]  /*1e80*/  UISETP.NE.AND UP0, UPT, UR18, 0xc, UPT ;  /* 0x0000000c1200788c */ /* 0x000fc8000bf05270 */
[----:B------:R-:W-:Y:S02]  /*1e90*/  USEL UR4, URZ, 0x1, UP0 ;  /* 0x000000013f047887 */ /* 0x000fe40008000000 */
[----:B------:R-:W-:Y:S02]  /*1ea0*/  USEL UR18, UR18, URZ, UP0 ;  /* 0x0000003f12127287 */ /* 0x000fe40008000000 */
[----:B------:R-:W-:-:S06]  /*1eb0*/  ULOP3.LUT UR4, UR38, UR4, URZ, 0x3c, !UPT ;  /* 0x0000000426047292 */ /* 0x000fcc000f8e3c3f */
[----:B------:R-:W-:-:S07]  /*1ec0*/  IMAD.U32 R7, RZ, RZ, UR4 ;  /* 0x00000004ff077e24 */ /* 0x000fce000f8e00ff */
.L_x_30:
[----:B------:R-:W-:Y:S05]  /*1ed0*/  @!P0 BRA `(.L_x_24) ;  /* 0x0000000000048947 */ /* 0x000fea0003800000 */
[----:B------:R-:W-:Y:S01]  /*1ee0*/  BPT.TRAP 0x1 ;  /* 0x000000040000795c */ /* 0x000fe20000300000 */
.L_x_24:
[----:B------:R-:W-:Y:S01]  /*1ef0*/  ULEA UR4, UR18, UR41, 0x3 ;  /* 0x0000002912047291 */ /* 0x000fe2000f8e183f */
[----:B------:R-:W-:-:S08]  /*1f00*/  SHF.L.U32 R5, R7, 0x1f, RZ ;  /* 0x0000001f07057819 */ /* 0x000fd000000006ff */
[----:B------:R0:W1:Y:S01]  /*1f10*/  SYNCS.PHASECHK.TRANS64.TRYWAIT P1, [UR4], R5 ;  /* 0x00000005ff0075a7 */ /* 0x0000620008020144 */
[----:B------:R-:W-:Y:S05]  /*1f20*/  @!P0 BRA `(.L_x_25) ;  /* 0x0000000000048947 */ /* 0x000fea0003800000 */
[----:B------:R-:W-:Y:S01]  /*1f30*/  BPT.TRAP 0x1 ;  /* 0x000000040000795c */ /* 0x000fe20000300000 */
.L_x_25:
[----:B-1----:R-:W-:Y:S05]  /*1f40*/  @P1 BRA `(.L_x_26) ;  /* 0x0000000000081947 */ /* 0x002fea0003800000 */
[----:B------:R-:W1:Y:S02]  /*1f50*/  SYNCS.PHASECHK.TRANS64.TRYWAIT P1, [UR4], R5 ;  /* 0x00000005ff0075a7 */ /* 0x000e640008020144 */
[----:B-1----:R-:W-:Y:S05]  /*1f60*/  @!P1 BRA `(.L_x_27) ;  /* 0x000000c800fc9947 */ /* 0x002fea0003800000 */
.L_x_26:
[----:B------:R-:W-:Y:S01]  /*1f70*/  ULEA UR4, UR18, UR16, 0xa ;  /* 0x0000001012047291 */ /* 0x000fe2000f8e503f */
[----:B------:R-:W-:Y:S01]  /*1f80*/  WARPGROUP.ARRIVE ;  /* 0x00000000000079c5 */ /* 0x000fe20000000000 */
[----:B------:R-:W-:Y:S01]  /*1f90*/  UIMAD UR6, UR18, 0xa0, UR17 ;  /* 0x000000a0120678a4 */ /* 0x000fe2000f8e0211 */
[----:B------:R-:W-:Y:S01]  /*1fa0*/  UMOV UR5, 0xc0000010 ;  /* 0xc000001000057882 */ /* 0x000fe20000000000 */
[----:B------:R-:W-:Y:S02]  /*1fb0*/  UMOV UR7, 0xc0000010 ;  /* 0xc000001000077882 */ /* 0x000fe40000000000 */
[----:B------:R-:W-:Y:S01]  /*1fc0*/  UIADD3 UR10, UR6, 0x20, URZ ;  /* 0x00000020060a7890 */ /* 0x000fe2000fffe03f */
[----:B------:R-:W-:Y:S01]  /*1fd0*/  UMOV UR8, UR4 ;  /* 0x0000000400087c82 */ /* 0x000fe20008000000 */
[----:B------:R-:W-:Y:S01]  /*1fe0*/  UMOV UR9, UR5 ;  /* 0x0000000500097c82 */ /* 0x000fe20008000000 */
[----:B------:R-:W-:Y:S02]  /*1ff0*/  UMOV UR11, 0xc0000010 ;  /* 0xc0000010000b7882 */ /* 0x000fe40000000000 */
[----:B------:R-:W-:Y:S01]  /*2000*/  HGMMA.64x16x16.F32.BF16 R176, gdesc[UR4], R176, gsb0 ;  /* 0x0020000004b079f0 */ /* 0x000fe200080018b0 */
        /* <DEDUP_REMOVED lines=14> */
[----:B------:R-:W-:Y:S01]  /*20f0*/  UIADD3 UR5, UR4, 0x200, URZ ;  /* 0x0000020004057890 */ /* 0x000fe2000fffe03f */
[----:B------:R-:W-:-:S02]  /*2100*/  WARPGROUP.DEPBAR.LE gsb0, 0x0 ;  /* 0x00008000000079c5 */ /* 0x000fc40000010000 */
[----:B------:R-:W-:-:S06]  /*2110*/  WARPGROUP.ARRIVE ;  /* 0x00000000000079c5 */ /* 0x000fcc0000000000 */
[----:B------:R-:W-:Y:S01]  /*2120*/  HGMMA.64x16x16.F32.BF16 R144, gdesc[UR8], R144, gsb0 ;  /* 0x00200000089079f0 */ /* 0x000fe20008001890 */
[----:B------:R-:W-:Y:S02]  /*2130*/  UIADD3 UR8, UR4, 0x100, URZ ;  /* 0x0000010004087890 */ /* 0x000fe4000fffe03f */
[----:B------:R-:W-:Y:S02]  /*2140*/  WARPGROUP.DEPBAR.LE gsb0, 0x0 ;  /* 0x00008000000079c5 */ /* 0x000fe40000010000 */
[----:B------:R-:W-:-:S06]  /*2150*/  WARPGROUP.ARRIVE ;  /* 0x00000000000079c5 */ /* 0x000fcc0000000000 */
[----:B------:R-:W-:Y:S03]  /*2160*/  HGMMA.64x16x16.F32.BF16 R112, gdesc[UR12], R112, gsb0 ;  /* 0x002000000c7079f0 */ /* 0x000fe60008001870 */
[----:B------:R-:W-:Y:S02]  /*2170*/  WARPGROUP.DEPBAR.LE gsb0, 0x0 ;  /* 0x00008000000079c5 */ /* 0x000fe40000010000 */
[----:B------:R-:W-:-:S06]  /*2180*/  WARPGROUP.ARRIVE ;  /* 0x00000000000079c5 */ /* 0x000fcc0000000000 */
[----:B------:R-:W-:Y:S03]  /*2190*/  HGMMA.64x16x16.F32.BF16 R80, gdesc[UR20], R80, gsb0 ;  /* 0x00200000145079f0 */ /* 0x000fe60008001850 */
[----:B------:R-:W-:Y:S02]  /*21a0*/  WARPGROUP.DEPBAR.LE gsb0, 0x0 ;  /* 0x00008000000079c5 */ /* 0x000fe40000010000 */
[----:B------:R-:W-:-:S06]  /*21b0*/  WARPGROUP.ARRIVE ;  /* 0x00000000000079c5 */ /* 0x000fcc0000000000 */
[----:B------:R-:W-:Y:S01]  /*21c0*/  HGMMA.64x16x16.F32.BF16 R48, gdesc[UR24], R48, gsb0 ;  /* 0x00200000183079f0 */ /* 0x000fe20008001830 */
        /* <DEDUP_REMOVED lines=12> */
[----:B------:R-:W-:Y:S01]  /*2290*/  HGMMA.64x16x16.F32.BF16 R40, gdesc[UR24], R40, gsb0 ;  /* 0x00200000182879f0 */ /* 0x000fe20008001828 */
[----:B------:R-:W-:Y:S01]  /*22a0*/  UIADD3 UR24, UR4, 0x300, URZ ;  /* 0x0000030004187890 */ /* 0x000fe2000fffe03f */
[----:B------:R-:W-:-:S06]  /*22b0*/  UMOV UR25, 0xc0000010 ;  /* 0xc000001000197882 */ /* 0x000fcc0000000000 */
[----:B------:R-:W-:Y:S01]  /*22c0*/  UMOV UR4, UR24 ;  /* 0x0000001800047c82 */ /* 0x000fe20008000000 */
        /* <DEDUP_REMOVED lines=26> */
[----:B------:R-:W-:Y:S01]  /*2470*/  UMOV UR30, UR26 ;  /* 0x0000001a001e7c82 */ /* 0x000fe20008000000 */
[----:B------:R-:W-:Y:S01]  /*2480*/  UMOV UR31, UR27 ;  /* 0x0000001b001f7c82 */ /* 0x000fe20008000000 */
[----:B------:R-:W-:Y:S02]  /*2490*/  WARPGROUP.DEPBAR.LE gsb0, 0x0 ;  /* 0x00008000000079c5 */ /* 0x000fe40000010000 */
        /* <DEDUP_REMOVED lines=33> */
[----:B------:R-:W-:Y:S05]  /*26b0*/  @!P0 BRA `(.L_x_28) ;  /* 0x0000000000048947 */ /* 0x000fea0003800000 */
[----:B------:R-:W-:Y:S01]  /*26c0*/  BPT.TRAP 0x1 ;  /* 0x000000040000795c */ /* 0x000fe20000300000 */
.L_x_28:
[----:B------:R-:W-:-:S13]  /*26d0*/  ISETP.NE.AND P1, PT, R2, RZ, PT ;  /* 0x000000ff0200720c */ /* 0x000fda0003f25270 */
[----:B01----:R-:W-:-:S05]  /*26e0*/  @P1 LEA R5, R4, UR41, 0x3 ;  /* 0x0000002904051c11 */ /* 0x003fca000f8e18ff */
[----:B------:R-:W-:-:S05]  /*26f0*/  @P1 VIADD R5, R5, 0x60 ;  /* 0x0000006005051836 */ /* 0x000fca0000000000 */
[----:B------:R-:W-:-:S04]  /*2700*/  @P1 PRMT R5, R16, 0x654, R5 ;  /* 0x0000065410051816 */ /* 0x000fc80000000005 */
[----:B------:R0:W-:Y:S01]  /*2710*/  @P1 SYNCS.ARRIVE.TRANS64.RED.A1T0 RZ, [R5+URZ], RZ ;  /* 0x000000ff05ff19a7 */ /* 0x0001e2000810043f */
[----:B------:R-:W-:-:S13]  /*2720*/  ISETP.GT.U32.AND P1, PT, R18, 0x1, PT ;  /* 0x000000011200780c */ /* 0x000fda0003f24070 */
[----:B0-----:R-:W-:Y:S05]  /*2730*/  @P1 BRA `(.L_x_29) ;  /* 0x0000000000041947 */ /* 0x001fea0003800000 */
[----:B------:R-:W-:Y:S01]  /*2740*/  BPT.TRAP 0x1 ;  /* 0x000000040000795c */ /* 0x000fe20000300000 */
.L_x_29:
[----:B------:R-:W-:Y:S01]  /*2750*/  UIADD3 UR18, UR18, 0x1, URZ ;  /* 0x0000000112127890 */ /* 0x000fe2000fffe03f */
[C---:B------:R-:W-:Y:S01]  /*2760*/  ISETP.GT.AND P2, PT, R3.reuse, 0x1, PT ;  /* 0x000000010300780c */ /* 0x040fe20003f44270 */
[----:B------:R-:W-:Y:S02]  /*2770*/  VIADD R4, R4, 0x1 ;  /* 0x0000000104047836 */ /* 0x000fe40000000000 */
[----:B------:R-:W-:Y:S01]  /*2780*/  UISETP.NE.AND UP0, UPT, UR18, 0xc, UPT ;  /* 0x0000000c1200788c */ /* 0x000fe2000bf05270 */
[----:B------:R-:W-:Y:S02]  /*2790*/  VIADD R3, R3, 0xffffffff ;  /* 0xffffffff03037836 */ /* 0x000fe40000000000 */
[C---:B------:R-:W-:Y:S01]  /*27a0*/  ISETP.NE.AND P1, PT, R4.reuse, 0xc, PT ;  /* 0x0000000c0400780c */ /* 0x040fe20003f25270 */
[----:B------:R-:W-:Y:S02]  /*27b0*/  USEL UR4, URZ, 0x1, UP0 ;  /* 0x000000013f047887 */ /* 0x000fe40008000000 */
[----:B------:R-:W-:Y:S01]  /*27c0*/  USEL UR18, UR18, URZ, UP0 ;  /* 0x0000003f12127287 */ /* 0x000fe20008000000 */
[----:B------:R-:W-:-:S03]  /*27d0*/  SEL R4, R4, RZ, P1 ;  /* 0x000000ff04047207 */ /* 0x000fc60000800000 */
[----:B------:R-:W-:Y:S01]  /*27e0*/  LOP3.LUT R7, R7, UR4, RZ, 0x3c, !PT ;  /* 0x0000000407077c12 */ /* 0x000fe2000f8e3cff */
[----:B------:R-:W-:Y:S07]  /*27f0*/  @P2 BRA `(.L_x_30) ;  /* 0xfffffff400b42947 */ /* 0x000fee000383ffff */
.L_x_23:
[----:B------:R-:W0:Y:S02]  /*2800*/  LDC R3, c[0x0][0x28c] ;  /* 0x0000a300ff037b82 */ /* 0x000e240000000800 */
[----:B0-----:R-:W-:-:S13]  /*2810*/  ISETP.GE.AND P1, PT, R3, 0x1, PT ;  /* 0x000000010300780c */ /* 0x001fda0003f26270 */
[----:B------:R-:W-:Y:S05]  /*2820*/  @!P1 BRA `(.L_x_31) ;  /* 0x0000000000389947 */ /* 0x000fea0003800000 */
[----:B------:R-:W-:Y:S05]  /*2830*/  @!P0 BRA `(.L_x_32) ;  /* 0x0000000000048947 */ /* 0x000fea0003800000 */
[----:B------:R-:W-:Y:S01]  /*2840*/  BPT.TRAP 0x1 ;  /* 0x000000040000795c */ /* 0x000fe20000300000 */
.L_x_32:
[----:B------:R-:W-:-:S13]  /*2850*/  ISETP.NE.AND P0, PT, R2, RZ, PT ;  /* 0x000000ff0200720c */ /* 0x000fda0003f05270 */
[----:B------:R-:W-:-:S04]  /*2860*/  @P0 VIADD R0, R0, UR39 ;  /* 0x0000002700000c36 */ /* 0x000fc80008000000 */
[----:B-1-3--:R-:W-:-:S05]  /*2870*/  @P0 IMAD.WIDE.U32 R4, R0, -0x55555555, RZ ;  /* 0xaaaaaaab00040825 */ /* 0x00afca00078e00ff */
[----:B------:R-:W-:-:S05]  /*2880*/  @P0 SHF.R.U32.HI R5, RZ, 0x3, R5 ;  /* 0x00000003ff050819 */ /* 0x000fca0000011605 */
[----:B------:R-:W-:-:S05]  /*2890*/  @P0 IMAD R0, R5, -0xc, R0 ;  /* 0xfffffff405000824 */ /* 0x000fca00078e0200 */
[----:B------:R-:W-:-:S05]  /*28a0*/  @P0 LEA R0, R0, UR41, 0x3 ;  /* 0x0000002900000c11 */ /* 0x000fca000f8e18ff */
[----:B------:R-:W-:-:S05]  /*28b0*/  @P0 VIADD R3, R0, 0x60 ;  /* 0x0000006000030836 */ /* 0x000fca0000000000 */
[----:B------:R-:W-:-:S04]  /*28c0*/  @P0 PRMT R3, R16, 0x654, R3 ;  /* 0x0000065410030816 */ /* 0x000fc80000000003 */
[----:B------:R0:W-:Y:S01]  /*28d0*/  @P0 SYNCS.ARRIVE.TRANS64.RED.A1T0 RZ, [R3+URZ], RZ ;  /* 0x000000ff03ff09a7 */ /* 0x0001e2000810043f */
[----:B------:R-:W-:-:S13]  /*28e0*/  ISETP.GT.U32.AND P0, PT, R18, 0x1, PT ;  /* 0x000000011200780c */ /* 0x000fda0003f04070 */
[----:B0-----:R-:W-:Y:S05]  /*28f0*/  @P0 BRA `(.L_x_31) ;  /* 0x0000000000040947 */ /* 0x001fea0003800000 */
[----:B------:R-:W-:Y:S01]  /*2900*/  BPT.TRAP 0x1 ;  /* 0x000000040000795c */ /* 0x000fe20000300000 */
.L_x_31:
[----:B------:R-:W4:Y:S01]  /*2910*/  LDL.LU R7, [R1] ;  /* 0x0000000001077983 */ /* 0x000f220000300800 */
[----:B------:R-:W0:Y:S01]  /*2920*/  LDC R6, c[0x0][0x288] ;  /* 0x0000a200ff067b82 */ /* 0x000e220000000800 */
[----:B------:R-:W1:Y:S01]  /*2930*/  S2R R11, SR_TID.X ;  /* 0x00000000000b7919 */ /* 0x000e620000002100 */
[----:B------:R-:W-:Y:S01]  /*2940*/  IMAD R9, R23, 0x50, RZ ;  /* 0x0000005017097824 */ /* 0x000fe200078e02ff */
[----:B------:R-:W-:Y:S01]  /*2950*/  UIADD3 UR39, UR40, UR39, URZ ;  /* 0x0000002728277290 */ /* 0x000fe2000fffe03f */
[----:B------:R-:W-:Y:S01]  /*2960*/  ULDC UR7, c[0x0][0x284] ;  /* 0x0000a10000077ab9 */ /* 0x000fe20000000800 */
[----:B------:R-:W-:Y:S02]  /*2970*/  UISETP.GE.U32.AND UP1, UPT, UR40, 0xc, UPT ;  /* 0x0000000c2800788c */ /* 0x000fe4000bf26070 */
[----:B------:R-:W-:Y:S01]  /*2980*/  UISETP.GT.U32.AND UP0, UPT, UR39, 0xb, UPT ;  /* 0x0000000b2700788c */ /* 0x000fe2000bf04070 */
[----:B------:R-:W-:Y:S01]  /*2990*/  SHF.R.S32.HI R13, RZ, 0x1f, R17 ;  /* 0x0000001fff0d7819 */ /* 0x000fe20000011411 */
[----:B------:R-:W-:-:S02]  /*29a0*/  ULDC.64 UR8, c[0x0][0x5d0] ;  /* 0x0001740000087ab9 */ /* 0x000fc40000000a00 */
[----:B------:R-:W-:Y:S01]  /*29b0*/  UISETP.LT.U32.AND UP0, UPT, UR40, 0xc, UP0 ;  /* 0x0000000c2800788c */ /* 0x000fe20008701070 */
[--C-:B-1----:R-:W-:Y:S02]  /*29c0*/  SHF.R.U32.HI R0, RZ, 0x2, R11.reuse ;  /* 0x00000002ff007819 */ /* 0x102fe4000001160b */
[----:B---3--:R-:W-:Y:S02]  /*29d0*/  SHF.R.U32.HI R5, RZ, 0x7, R11 ;  /* 0x00000007ff057819 */ /* 0x008fe4000001160b */
[----:B------:R-:W-:Y:S02]  /*29e0*/  LOP3.LUT R4, R11, 0x60, RZ, 0xc0, !PT ;  /* 0x000000600b047812 */ /* 0x000fe400078ec0ff */
[----:B------:R-:W-:Y:S02]  /*29f0*/  LOP3.LUT R3, R0, 0x7, RZ, 0xc0, !PT ;  /* 0x0000000700037812 */ /* 0x000fe400078ec0ff */
[----:B------:R-:W-:Y:S02]  /*2a00*/  LOP3.LUT R0, R5, 0x1, RZ, 0xc0, !PT ;  /* 0x0000000105007812 */ /* 0x000fe400078ec0ff */
[----:B------:R-:W-:-:S02]  /*2a10*/  SHF.R.U32.HI R8, RZ, 0x1, R4 ;  /* 0x00000001ff087819 */ /* 0x000fc40000011604 */
[----:B------:R-:W-:Y:S01]  /*2a20*/  LOP3.LUT R4, R11, 0x3, RZ, 0xc0, !PT ;  /* 0x000000030b047812 */ /* 0x000fe200078ec0ff */
[----:B------:R-:W-:Y:S01]  /*2a30*/  IMAD.SHL.U32 R10, R0, 0x40, RZ ;  /* 0x00000040000a7824 */ /* 0x000fe200078e00ff */
[--C-:B------:R-:W-:Y:S02]  /*2a40*/  IADD3 R5, RZ, -R8, -R3.reuse ;  /* 0x80000008ff057210 */ /* 0x100fe40007ffe803 */
[----:B0-----:R-:W-:Y:S02]  /*2a50*/  ISETP.GE.AND P0, PT, R9, R6, PT ;  /* 0x000000060900720c */ /* 0x001fe40003f06270 */
[----:B--2---:R-:W-:Y:S01]  /*2a60*/  LOP3.LUT R187, R10, 0x40, R3, 0xe2, !PT ;  /* 0x000000400abb7812 */ /* 0x004fe200078ee203 */
[----:B------:R-:W-:Y:S02]  /*2a70*/  IMAD R23, R0, -0x40, R5 ;  /* 0xffffffc000177824 */ /* 0x000fe400078e0205 */
[----:B------:R-:W-:Y:S02]  /*2a80*/  IMAD R10, R4, -0x2, R6 ;  /* 0xfffffffe040a7824 */ /* 0x000fe400078e0206 */
[----:B------:R-:W-:Y:S01]  /*2a90*/  IMAD.SHL.U32 R4, R11, 0x2, RZ ;  /* 0x000000020b047824 */ /* 0x000fe200078e00ff */
[----:B------:R-:W-:-:S02]  /*2aa0*/  UIMAD.WIDE.U32 UR4, UR39, -0x55555555, URZ ;  /* 0xaaaaaaab270478a5 */ /* 0x000fc4000f8e003f */
[----:B------:R-:W-:Y:S02]  /*2ab0*/  USEL UR6, URZ, 0x1, !UP0 ;  /* 0x000000013f067887 */ /* 0x000fe4000c000000 */
[----:B------:R-:W-:Y:S01]  /*2ac0*/  LOP3.LUT R4, R9, 0x6, R4, 0xf8, !PT ;  /* 0x0000000609047812 */ /* 0x000fe200078ef804 */
[----:B------:R-:W-:Y:S01]  /*2ad0*/  IMAD R6, R13, UR8, RZ ;  /* 0x000000080d067c24 */ /* 0x000fe2000f8e02ff */
[----:B------:R-:W-:Y:S02]  /*2ae0*/  USHF.R.U32.HI UR4, URZ, 0x3, UR5 ;  /* 0x000000033f047899 */ /* 0x000fe40008011605 */
[----:B------:R-:W-:Y:S01]  /*2af0*/  SHF.R.S32.HI R5, RZ, 0x1f, R4 ;  /* 0x0000001fff057819 */ /* 0x000fe20000011404 */
[----:B------:R-:W-:Y:S01]  /*2b00*/  ULOP3.LUT UR38, UR38, UR6, URZ, 0x3c, !UPT ;  /* 0x0000000626267292 */ /* 0x000fe2000f8e3c3f */
[----:B------:R-:W-:Y:S01]  /*2b10*/  IMAD R189, R17, UR9, R6 ;  /* 0x0000000911bd7c24 */ /* 0x000fe2000f8e0206 */
[----:B------:R-:W-:Y:S02]  /*2b20*/  UIMAD UR39, UR4, -0xc, UR39 ;  /* 0xfffffff4042778a4 */ /* 0x000fe4000f8e0227 */
[----:B------:R-:W-:Y:S01]  /*2b30*/  @UP1 ULOP3.LUT UR38, UR38, 0x1, UR4, 0x78, !UPT ;  /* 0x0000000126261892 */ /* 0x000fe2000f8e7804 */
[----:B------:R-:W-:-:S02]  /*2b40*/  IMAD.IADD R3, R10, 0x1, -R9 ;  /* 0x000000010a037824 */ /* 0x000fc400078e0a09 */
[----:B----4-:R-:W-:-:S05]  /*2b50*/  IMAD.SHL.U32 R0, R7, 0x200, RZ ;  /* 0x0000020007007824 */ /* 0x010fca00078e00ff */
[C---:B------:R-:W-:Y:S01]  /*2b60*/  ISETP.GE.OR P0, PT, R0.reuse, UR7, P0 ;  /* 0x0000000700007c0c */ /* 0x040fe20008706670 */
[----:B------:R-:W-:Y:S01]  /*2b70*/  IMAD.WIDE R14, R7, 0x200, RZ ;  /* 0x00000200070e7825 */ /* 0x000fe200078e02ff */
[----:B------:R-:W-:-:S03]  /*2b80*/  IADD3 R23, -R0, UR7, R23 ;  /* 0x0000000700177c10 */ /* 0x000fc6000fffe117 */
[----:B------:R-:W-:Y:S01]  /*2b90*/  IMAD.WIDE.U32 R6, R17, UR8, R4 ;  /* 0x0000000811067c25 */ /* 0x000fe2000f8e0004 */
[----:B------:R-:W-:-:S03]  /*2ba0*/  LOP3.LUT R187, R14, R187, R8, 0xfe, !PT ;  /* 0x000000bb0ebb7212 */ /* 0x000fc600078efe08 */
[----:B------:R-:W-:Y:S02]  /*2bb0*/  IMAD.IADD R189, R7, 0x1, R189 ;  /* 0x0000000107bd7824 */ /* 0x000fe400078e02bd */
[----:B------:R-:W-:Y:S02]  /*2bc0*/  IMAD.MOV.U32 R0, RZ, RZ, -0x1 ;  /* 0xffffffffff007424 */ /* 0x000fe400078e00ff */
[----:B------:R-:W-:Y:S01]  /*2bd0*/  IMAD.MOV.U32 R188, RZ, RZ, R6 ;  /* 0x000000ffffbc7224 */ /* 0x000fe200078e0006 */
[----:B------:R-:W-:Y:S06]  /*2be0*/  @P0 BRA `(.L_x_33) ;  /* 0x0000009c00740947 */ /* 0x000fec0003800000 */
[----:B------:R-:W0:Y:S01]  /*2bf0*/  LDC.64 R6, c[0x0][0x5c8] ;  /* 0x00017200ff067b82 */ /* 0x000e220000000a00 */
[----:B-----5:R-:W-:Y:S01]  /*2c00*/  FSETP.NEU.AND P2, PT, R185, RZ, PT ;  /* 0x000000ffb900720b */ /* 0x020fe20003f4d000 */
[----:B------:R-:W-:Y:S01]  /*2c10*/  BSSY B0, `(.L_x_33) ;  /* 0x00009da000007945 */ /* 0x000fe20003800000 */
[----:B------:R-:W-:-:S04]  /*2c20*/  ISETP.GT.AND P0, PT, R3, RZ, PT ;  /* 0x000000ff0300720c */ /* 0x000fc80003f04270 */
[----:B------:R-:W-:Y:S01]  /*2c30*/  ISETP.GT.AND P1, PT, R23, RZ, P0 ;  /* 0x000000ff1700720c */ /* 0x000fe20000724270 */
[-C--:B0-----:R-:W-:Y:S02]  /*2c40*/  IMAD R8, R15, R6.reuse, RZ ;  /* 0x000000060f087224 */ /* 0x081fe400078e02ff */
[----:B------:R-:W-:-:S04]  /*2c50*/  IMAD.WIDE.U32 R188, R187, R6, R188 ;  /* 0x00000006bbbc7225 */ /* 0x000fc800078e00bc */
[----:B------:R-:W-:-:S04]  /*2c60*/  IMAD R9, R187, R7, R8 ;  /* 0x00000007bb097224 */ /* 0x000fc800078e0208 */
[----:B------:R-:W-:Y:S01]  /*2c70*/  IMAD.IADD R197, R189, 0x1, R9 ;  /* 0x00000001bdc57824 */ /* 0x000fe200078e0209 */
[----:B------:R-:W-:Y:S06]  /*2c80*/  @!P2 BRA `(.L_x_34) ;  /* 0x000000700040a947 */ /* 0x000fec0003800000 */
[----:B------:R-:W0:Y:S01]  /*2c90*/  LDC.64 R192, c[0x0][0x5b8] ;  /* 0x00016e00ffc07b82 */ /* 0x000e220000000a00 */
[----:B------:R-:W-:-:S07]  /*2ca0*/  ULDC.64 UR4, c[0x0][0x5c0] ;  /* 0x0001700000047ab9 */ /* 0x000fce0000000a00 */
[----:B------:R-:W1:Y:S08]  /*2cb0*/  LDC.64 R8, c[0x0][0x5b0] ;  /* 0x00016c00ff087b82 */ /* 0x000e700000000a00 */
[----:B------:R-:W2:Y:S01]  /*2cc0*/  LDC.64 R10, c[0x0][0x5a8] ;  /* 0x00016a00ff0a7b82 */ /* 0x000ea20000000a00 */
[-C--:B0-----:R-:W-:Y:S02]  /*2cd0*/  IMAD R208, R13, R192.reuse, RZ ;  /* 0x000000c00dd07224 */ /* 0x081fe400078e02ff */
[----:B------:R-:W-:-:S04]  /*2ce0*/  IMAD.WIDE.U32 R12, R17, R192, R4 ;  /* 0x000000c0110c7225 */ /* 0x000fc800078e0004 */
[----:B------:R-:W-:Y:S02]  /*2cf0*/  IMAD R208, R17, R193, R208 ;  /* 0x000000c111d07224 */ /* 0x000fe400078e02d0 */
[----:B-1----:R-:W-:Y:S02]  /*2d00*/  IMAD R14, R15, R8, RZ ;  /* 0x000000080f0e7224 */ /* 0x002fe400078e02ff */
[----:B------:R-:W-:Y:S02]  /*2d10*/  IMAD.IADD R15, R13, 0x1, R208 ;  /* 0x000000010d0f7824 */ /* 0x000fe400078e02d0 */
[----:B------:R-:W-:Y:S02]  /*2d20*/  IMAD R193, R187, R9, R14 ;  /* 0x00000009bbc17224 */ /* 0x000fe400078e020e */
[----:B------:R-:W-:-:S04]  /*2d30*/  IMAD.MOV.U32 R14, RZ, RZ, R12 ;  /* 0x000000ffff0e7224 */ /* 0x000fc800078e000c */
[----:B------:R-:W-:-:S04]  /*2d40*/  IMAD.WIDE.U32 R20, R187, R8, R14 ;  /* 0x00000008bb147225 */ /* 0x000fc800078e000e */
[----:B------:R-:W-:Y:S01]  /*2d50*/  IMAD.IADD R21, R21, 0x1, R193 ;  /* 0x0000000115157824 */ /* 0x000fe200078e02c1 */
[----:B--2---:R-:W-:-:S04]  /*2d60*/  LEA R190, P2, R20, R10, 0x1 ;  /* 0x0000000a14be7211 */ /* 0x004fc800078408ff */
[----:B------:R-:W-:-:S05]  /*2d70*/  LEA.HI.X R191, R20, R11, R21, 0x1, P2 ;  /* 0x0000000b14bf7211 */ /* 0x000fca00010f0c15 */
[----:B------:R0:W2:Y:S01]  /*2d80*/  @P1 LDG.E.LTC128B.U16 R196, desc[UR36][R190.64] ;  /* 0x00000024bec41981 */ /* 0x0000a2000c1e1520 */
[----:B------:R-:W-:Y:S01]  /*2d90*/  ISETP.GT.AND P3, PT, R3, 0x1, PT ;  /* 0x000000010300780c */ /* 0x000fe20003f64270 */
[----:B------:R-:W-:Y:S01]  /*2da0*/  IMAD.WIDE.U32 R194, R187, R8, R4 ;  /* 0x00000008bbc27225 */ /* 0x000fe200078e0004 */
[----:B------:R-:W-:Y:S03]  /*2db0*/  BSSY B1, `(.L_x_35) ;  /* 0x0000014000017945 */ /* 0x000fe60003800000 */
[----:B------:R-:W-:Y:S02]  /*2dc0*/  IMAD.IADD R195, R193, 0x1, R195 ;  /* 0x00000001c1c37824 */ /* 0x000fe400078e02c3 */
[----:B------:R-:W-:-:S04]  /*2dd0*/  IMAD.WIDE.U32 R194, R17, R192, R194 ;  /* 0x000000c011c27225 */ /* 0x000fc800078e00c2 */
[----:B0-----:R-:W-:Y:S02]  /*2de0*/  IMAD.SHL.U32 R190, R8, 0x8, RZ ;  /* 0x0000000808be7824 */ /* 0x001fe400078e00ff */
[----:B--2---:R-:W-:-:S04]  /*2df0*/  IMAD.U32 R20, R196, 0x10000, RZ ;  /* 0x00010000c4147824 */ /* 0x004fc800078e00ff */
[----:B------:R-:W-:Y:S01]  /*2e00*/  FMUL R21, R20, R185 ;  /* 0x000000b914157220 */ /* 0x000fe20000400000 */
[----:B------:R-:W-:-:S03]  /*2e10*/  LEA R20, P2, R188, UR4, 0x1 ;  /* 0x00000004bc147c11 */ /* 0x000fc6000f8408ff */
[----:B------:R-:W-:Y:S01]  /*2e20*/  FFMA R176, R176, R186, R21 ;  /* 0x000000bab0b07223 */ /* 0x000fe20000000015 */
[----:B------:R-:W-:Y:S02]  /*2e30*/  LEA.HI.X R21, R188, UR5, R197, 0x1, P2 ;  /* 0x00000005bc157c11 */ /* 0x000fe400090f0cc5 */
[----:B------:R-:W-:Y:S02]  /*2e40*/  ISETP.GT.AND P2, PT, R23, RZ, P3 ;  /* 0x000000ff1700720c */ /* 0x000fe40001f44270 */
[----:B------:R-:W-:Y:S01]  /*2e50*/  F2FP.BF16.F32.PACK_AB R189, RZ, R176 ;  /* 0x000000b0ffbd723e */ /* 0x000fe200000010ff */
[----:B------:R-:W-:Y:S01]  /*2e60*/  IMAD.IADD R176, R208, 0x1, R195 ;  /* 0x00000001d0b07824 */ /* 0x000fe200078e02c3 */
[C---:B------:R-:W-:Y:S02]  /*2e70*/  LEA R188, P4, R194.reuse, R10, 0x1 ;  /* 0x0000000ac2bc7211 */ /* 0x040fe400078808ff */
[----:B------:R-:W-:Y:S02]  /*2e80*/  PRMT R191, R189, 0x7610, R191 ;  /* 0x00007610bdbf7816 */ /* 0x000fe400000000bf */
[----:B------:R-:W-:-:S02]  /*2e90*/  LEA.HI.X R189, R194, R11, R176, 0x1, P4 ;  /* 0x0000000bc2bd7211 */ /* 0x000fc400020f0cb0 */
[----:B------:R-:W-:Y:S01]  /*2ea0*/  PRMT R194, R196, 0x7610, R194 ;  /* 0x00007610c4c27816 */ /* 0x000fe200000000c2 */
[----:B------:R0:W-:Y:S02]  /*2eb0*/  @P1 STG.E.U16 desc[UR36][R20.64], R191 ;  /* 0x000000bf14001986 */ /* 0x0001e4000c101524 */
[----:B0-----:R-:W-:Y:S01]  /*2ec0*/  SHF.L.U64.HI R191, R8, 0x3, R9 ;  /* 0x0000000308bf7819 */ /* 0x001fe20000010209 */
[----:B------:R-:W-:Y:S06]  /*2ed0*/  @!P2 BRA `(.L_x_36) ;  /* 0x000000000004a947 */ /* 0x000fec0003800000 */
[----:B------:R0:W5:Y:S02]  /*2ee0*/  LDG.E.LTC128B.U16 R194, desc[UR36][R188.64+0x2] ;  /* 0x00000224bcc27981 */ /* 0x000164000c1e1520 */
.L_x_36:
[----:B------:R-:W-:Y:S05]  /*2ef0*/  BSYNC B1 ;  /* 0x0000000000017941 */ /* 0x000fea0003800000 */
.L_x_35:
[----:B------:R-:W-:Y:S01]  /*2f00*/  IMAD.WIDE.U32 R196, R187, R8, R190 ;  /* 0x00000008bbc47225 */ /* 0x000fe200078e00be */
[----:B------:R-:W-:Y:S02]  /*2f10*/  ISETP.GT.AND P1, PT, R23, 0x8, P0 ;  /* 0x000000081700780c */ /* 0x000fe40000724270 */
[C---:B-----5:R-:W-:Y:S01]  /*2f20*/  PRMT R200, R194.reuse, 0x7610, R200 ;  /* 0x00007610c2c87816 */ /* 0x060fe200000000c8 */
[----:B------:R-:W-:Y:S01]  /*2f30*/  IMAD.U32 R176, R194, 0x10000, RZ ;  /* 0x00010000c2b07824 */ /* 0x000fe200078e00ff */
[----:B------:R-:W-:Y:S01]  /*2f40*/  IADD3 R195, P4, R12, R196, RZ ;  /* 0x000000c40cc37210 */ /* 0x000fe20007f9e0ff */
[----:B------:R-:W-:Y:S02]  /*2f50*/  IMAD.IADD R201, R193, 0x1, R197 ;  /* 0x00000001c1c97824 */ /* 0x000fe400078e02c5 */
[----:B------:R-:W-:Y:S02]  /*2f60*/  FMUL R176, R176, R185 ;  /* 0x000000b9b0b07220 */ /* 0x000fe40000400000 */
[----:B------:R-:W-:-:S02]  /*2f70*/  IMAD.X R198, R201, 0x1, R15, P4 ;  /* 0x00000001c9c67824 */ /* 0x000fc400020e060f */
[----:B------:R-:W-:Y:S01]  /*2f80*/  FFMA R177, R177, R186, R176 ;  /* 0x000000bab1b17223 */ /* 0x000fe200000000b0 */
[----:B------:R-:W-:-:S04]  /*2f90*/  LEA R176, P4, R195, R10, 0x1 ;  /* 0x0000000ac3b07211 */ /* 0x000fc800078808ff */
[----:B------:R-:W-:Y:S02]  /*2fa0*/  F2FP.BF16.F32.PACK_AB R199, RZ, R177 ;  /* 0x000000b1ffc7723e */ /* 0x000fe400000010ff */
[----:B------:R-:W-:-:S03]  /*2fb0*/  LEA.HI.X R177, R195, R11, R198, 0x1, P4 ;  /* 0x0000000bc3b17211 */ /* 0x000fc600020f0cc6 */
[----:B------:R1:W-:Y:S04]  /*2fc0*/  @P2 STG.E.U16 desc[UR36][R20.64+0x2], R199 ;  /* 0x000002c714002986 */ /* 0x0003e8000c101524 */
[----:B------:R2:W3:Y:S01]  /*2fd0*/  @P1 LDG.E.LTC128B.U16 R200, desc[UR36][R176.64] ;  /* 0x00000024b0c81981 */ /* 0x0004e2000c1e1520 */
[----:B------:R-:W-:Y:S01]  /*2fe0*/  IADD3 R198, P2, R4, R196, RZ ;  /* 0x000000c404c67210 */ /* 0x000fe20007f5e0ff */
[C---:B------:R-:W-:Y:S01]  /*2ff0*/  IMAD.SHL.U32 R212, R6.reuse, 0x10, RZ ;  /* 0x0000001006d47824 */ /* 0x040fe200078e00ff */
[----:B------:R-:W-:Y:S01]  /*3000*/  SHF.L.U64.HI R209, R6, 0x4, R7 ;  /* 0x0000000406d17819 */ /* 0x000fe20000010207 */
[----:B------:R-:W-:Y:S02]  /*3010*/  BSSY B1, `(.L_x_37) ;  /* 0x0000010000017945 */ /* 0x000fe40003800000 */
[----:B-1----:R-:W-:Y:S01]  /*3020*/  IMAD.X R199, R5, 0x1, R201, P2 ;  /* 0x0000000105c77824 */ /* 0x002fe200010e06c9 */
[----:B------:R-:W-:Y:S01]  /*3030*/  ISETP.GT.AND P2, PT, R23, 0x8, P3 ;  /* 0x000000081700780c */ /* 0x000fe20001f44270 */
[----:B------:R-:W-:-:S03]  /*3040*/  IMAD.WIDE.U32 R198, R17, R192, R198 ;  /* 0x000000c011c67225 */ /* 0x000fc600078e00c6 */
[----:B--2---:R-:W-:Y:S01]  /*3050*/  LEA R176, P5, R198, R10, 0x1 ;  /* 0x0000000ac6b07211 */ /* 0x004fe200078a08ff */
[----:B---3--:R-:W-:-:S04]  /*3060*/  IMAD.U32 R194, R200, 0x10000, RZ ;  /* 0x00010000c8c27824 */ /* 0x008fc800078e00ff */
[----:B------:R-:W-:Y:S01]  /*3070*/  FMUL R195, R194, R185 ;  /* 0x000000b9c2c37220 */ /* 0x000fe20000400000 */
[----:B------:R-:W-:-:S03]  /*3080*/  IADD3 R194, P4, R212, R20, RZ ;  /* 0x00000014d4c27210 */ /* 0x000fc60007f9e0ff */
[----:B------:R-:W-:Y:S01]  /*3090*/  FFMA R195, R178, R186, R195 ;  /* 0x000000bab2c37223 */ /* 0x000fe200000000c3 */
[----:B------:R-:W-:-:S04]  /*30a0*/  IMAD.IADD R178, R208, 0x1, R199 ;  /* 0x00000001d0b27824 */ /* 0x000fc800078e02c7 */
[----:B------:R-:W-:Y:S01]  /*30b0*/  F2FP.BF16.F32.PACK_AB R199, RZ, R195 ;  /* 0x000000c3ffc7723e */ /* 0x000fe200000010ff */
[----:B------:R-:W-:Y:S01]  /*30c0*/  IMAD.X R195, R209, 0x1, R21, P4 ;  /* 0x00000001d1c37824 */ /* 0x000fe200020e0615 */
[----:B------:R-:W-:-:S04]  /*30d0*/  LEA.HI.X R177, R198, R11, R178, 0x1, P5 ;  /* 0x0000000bc6b17211 */ /* 0x000fc800028f0cb2 */
[----:B------:R1:W-:Y:S01]  /*30e0*/  @P1 STG.E.U16 desc[UR36][R194.64], R199 ;  /* 0x000000c7c2001986 */ /* 0x0003e2000c101524 */
[----:B------:R-:W-:Y:S05]  /*30f0*/  @!P2 BRA `(.L_x_38) ;  /* 0x000000000004a947 */ /* 0x000fea0003800000 */
[----:B------:R2:W5:Y:S02]  /*3100*/  LDG.E.LTC128B.U16 R200, desc[UR36][R176.64+0x2] ;  /* 0x00000224b0c87981 */ /* 0x000564000c1e1520 */
.L_x_38:
[----:B------:R-:W-:Y:S05]  /*3110*/  BSYNC B1 ;  /* 0x0000000000017941 */ /* 0x000fea0003800000 */
.L_x_37:
[----:B-----5:R-:W-:Y:S01]  /*3120*/  IMAD.U32 R178, R200, 0x10000, RZ ;  /* 0x00010000c8b27824 */ /* 0x020fe200078e00ff */
[----:B------:R-:W-:Y:S01]  /*3130*/  ISETP.GT.AND P1, PT, R3, 0x8, PT ;  /* 0x000000080300780c */ /* 0x000fe20003f24270 */
[----:B------:R-:W-:Y:S02]  /*3140*/  BSSY B1, `(.L_x_39) ;  /* 0x000000b000017945 */ /* 0x000fe40003800000 */
[----:B------:R-:W-:Y:S01]  /*3150*/  FMUL R178, R178, R185 ;  /* 0x000000b9b2b27220 */ /* 0x000fe20000400000 */
[----:B------:R-:W-:-:S03]  /*3160*/  ISETP.GT.AND P4, PT, R23, RZ, P1 ;  /* 0x000000ff1700720c */ /* 0x000fc60000f84270 */
[----:B------:R-:W-:Y:S01]  /*3170*/  FFMA R178, R179, R186, R178 ;  /* 0x000000bab3b27223 */ /* 0x000fe200000000b2 */
[----:B------:R-:W-:-:S04]  /*3180*/  IMAD.MOV.U32 R179, RZ, RZ, R195 ;  /* 0x000000ffffb37224 */ /* 0x000fc800078e00c3 */
[----:B------:R-:W-:-:S04]  /*3190*/  F2FP.BF16.F32.PACK_AB R178, RZ, R178 ;  /* 0x000000b2ffb2723e */ /* 0x000fc800000010ff */
[----:B------:R-:W-:Y:S01]  /*31a0*/  PRMT R198, R178, 0x7610, R198 ;  /* 0x00007610b2c67816 */ /* 0x000fe200000000c6 */
[----:B------:R-:W-:-:S05]  /*31b0*/  IMAD.MOV.U32 R178, RZ, RZ, R194 ;  /* 0x000000ffffb27224 */ /* 0x000fca00078e00c2 */
[----:B------:R3:W-:Y:S01]  /*31c0*/  @P2 STG.E.U16 desc[UR36][R178.64+0x2], R198 ;  /* 0x000002c6b2002986 */ /* 0x0007e2000c101524 */
[----:B------:R-:W-:Y:S05]  /*31d0*/  @!P4 BRA `(.L_x_40) ;  /* 0x000000000004c947 */ /* 0x000fea0003800000 */
[----:B------:R4:W5:Y:S02]  /*31e0*/  LDG.E.LTC128B.U16 R200, desc[UR36][R188.64+0x10] ;  /* 0x00001024bcc87981 */ /* 0x000964000c1e1520 */
.L_x_40:
[----:B------:R-:W-:Y:S05]  /*31f0*/  BSYNC B1 ;  /* 0x0000000000017941 */ /* 0x000fea0003800000 */
.L_x_39:
[----:B---3-5:R-:W-:Y:S01]  /*3200*/  IMAD.U32 R198, R200, 0x10000, RZ ;  /* 0x00010000c8c67824 */ /* 0x028fe200078e00ff */
[----:B------:R-:W-:Y:S01]  /*3210*/  ISETP.GT.AND P2, PT, R3, 0x9, PT ;  /* 0x000000090300780c */ /* 0x000fe20003f44270 */
[----:B------:R-:W-:Y:S02]  /*3220*/  BSSY B1, `(.L_x_41) ;  /* 0x0000008000017945 */ /* 0x000fe40003800000 */
[----:B-1----:R-:W-:Y:S01]  /*3230*/  FMUL R199, R198, R185 ;  /* 0x000000b9c6c77220 */ /* 0x002fe20000400000 */
[----:B------:R-:W-:-:S03]  /*3240*/  ISETP.GT.AND P5, PT, R23, RZ, P2 ;  /* 0x000000ff1700720c */ /* 0x000fc600017a4270 */
[----:B------:R-:W-:-:S05]  /*3250*/  FFMA R199, R180, R186, R199 ;  /* 0x000000bab4c77223 */ /* 0x000fca00000000c7 */
[----:B------:R-:W-:-:S05]  /*3260*/  F2FP.BF16.F32.PACK_AB R199, RZ, R199 ;  /* 0x000000c7ffc7723e */ /* 0x000fca00000010ff */
[----:B------:R1:W-:Y:S01]  /*3270*/  @P4 STG.E.U16 desc[UR36][R20.64+0x10], R199 ;  /* 0x000010c714004986 */ /* 0x0003e2000c101524 */
[----:B------:R-:W-:Y:S05]  /*3280*/  @!P5 BRA `(.L_x_42) ;  /* 0x000000000004d947 */ /* 0x000fea0003800000 */
[----:B------:R3:W5:Y:S02]  /*3290*/  LDG.E.LTC128B.U16 R200, desc[UR36][R188.64+0x12] ;  /* 0x00001224bcc87981 */ /* 0x000764000c1e1520 */
.L_x_42:
[----:B------:R-:W-:Y:S05]  /*32a0*/  BSYNC B1 ;  /* 0x0000000000017941 */ /* 0x000fea0003800000 */
.L_x_41:
[----:B-----5:R-:W-:Y:S01]  /*32b0*/  IMAD.U32 R180, R200, 0x10000, RZ ;  /* 0x00010000c8b47824 */ /* 0x020fe200078e00ff */
[----:B------:R-:W-:Y:S01]  /*32c0*/  ISETP.GT.AND P4, PT, R23, 0x8, P1 ;  /* 0x000000081700780c */ /* 0x000fe20000f84270 */
[----:B------:R-:W-:Y:S02]  /*32d0*/  BSSY B1, `(.L_x_43) ;  /* 0x0000009000017945 */ /* 0x000fe40003800000 */
[----:B------:R-:W-:-:S04]  /*32e0*/  FMUL R180, R180, R185 ;  /* 0x000000b9b4b47220 */ /* 0x000fc80000400000 */
[----:B------:R-:W-:-:S05]  /*32f0*/  FFMA R180, R181, R186, R180 ;  /* 0x000000bab5b47223 */ /* 0x000fca00000000b4 */
[----:B------:R-:W-:-:S04]  /*3300*/  F2FP.BF16.F32.PACK_AB R180, RZ, R180 ;  /* 0x000000b4ffb4723e */ /* 0x000fc800000010ff */
[----:B------:R-:W-:Y:S02]  /*3310*/  PRMT R181, R180, 0x7610, R181 ;  /* 0x00007610b4b57816 */ /* 0x000fe400000000b5 */
[----:B------:R-:W-:-:S03]  /*3320*/  PRMT R180, R200, 0x7610, R180 ;  /* 0x00007610c8b47816 */ /* 0x000fc600000000b4 */
[----:B------:R0:W-:Y:S01]  /*3330*/  @P5 STG.E.U16 desc[UR36][R20.64+0x12], R181 ;  /* 0x000012b514005986 */ /* 0x0001e2000c101524 */
[----:B------:R-:W-:Y:S05]  /*3340*/  @!P4 BRA `(.L_x_44) ;  /* 0x000000000004c947 */ /* 0x000fea0003800000 */
[----:B------:R0:W5:Y:S02]  /*3350*/  LDG.E.LTC128B.U16 R180, desc[UR36][R176.64+0x10] ;  /* 0x00001024b0b47981 */ /* 0x000164000c1e1520 */
.L_x_44:
[----:B------:R-:W-:Y:S05]  /*3360*/  BSYNC B1 ;  /* 0x0000000000017941 */ /* 0x000fea0003800000 */
.L_x_43:
[----:B-----5:R-:W-:Y:S01]  /*3370*/  IMAD.U32 R198, R180, 0x10000, RZ ;  /* 0x00010000b4c67824 */ /* 0x020fe200078e00ff */
[----:B------:R-:W-:Y:S01]  /*3380*/  ISETP.GT.AND P5, PT, R23, 0x8, P2 ;  /* 0x000000081700780c */ /* 0x000fe200017a4270 */
[----:B------:R-:W-:Y:S01]  /*3390*/  IMAD.MOV.U32 R200, RZ, RZ, R196 ;  /* 0x000000ffffc87224 */ /* 0x000fe200078e00c4 */
[----:B------:R-:W-:Y:S01]  /*33a0*/  BSSY B1, `(.L_x_45) ;  /* 0x000000c000017945 */ /* 0x000fe20003800000 */
[----:B0-----:R-:W-:Y:S01]  /*33b0*/  FMUL R181, R198, R185 ;  /* 0x000000b9c6b57220 */ /* 0x001fe20000400000 */
[----:B------:R-:W-:Y:S02]  /*33c0*/  IMAD R9, R9, 0x78, RZ ;  /* 0x0000007809097824 */ /* 0x000fe400078e02ff */
[----:B-1----:R-:W-:-:S04]  /*33d0*/  IMAD.WIDE.U32 R198, R8, 0x78, R200 ;  /* 0x0000007808c67825 */ /* 0x002fc800078e00c8 */
[----:B------:R-:W-:Y:S01]  /*33e0*/  FFMA R181, R182, R186, R181 ;  /* 0x000000bab6b57223 */ /* 0x000fe200000000b5 */
[----:B------:R-:W-:-:S04]  /*33f0*/  IMAD.IADD R205, R199, 0x1, R9 ;  /* 0x00000001c7cd7824 */ /* 0x000fc800078e0209 */
[----:B------:R-:W-:-:S04]  /*3400*/  F2FP.BF16.F32.PACK_AB R181, RZ, R181 ;  /* 0x000000b5ffb5723e */ /* 0x000fc800000010ff */
[----:B------:R-:W-:-:S05]  /*3410*/  PRMT R182, R181, 0x7610, R182 ;  /* 0x00007610b5b67816 */ /* 0x000fca00000000b6 */
[----:B------:R0:W-:Y:S01]  /*3420*/  @P4 STG.E.U16 desc[UR36][R194.64+0x10], R182 ;  /* 0x000010b6c2004986 */ /* 0x0001e2000c101524 */
[----:B------:R-:W-:Y:S01]  /*3430*/  IADD3 R181, P4, R12, R198, RZ ;  /* 0x000000c60cb57210 */ /* 0x000fe20007f9e0ff */
[----:B------:R-:W-:-:S12]  /*3440*/  @!P5 BRA `(.L_x_46) ;  /* 0x000000000004d947 */ /* 0x000fd80003800000 */
[----:B------:R1:W5:Y:S02]  /*3450*/  LDG.E.LTC128B.U16 R180, desc[UR36][R176.64+0x12] ;  /* 0x00001224b0b47981 */ /* 0x000364000c1e1520 */
.L_x_46:
[----:B------:R-:W-:Y:S05]  /*3460*/  BSYNC B1 ;  /* 0x0000000000017941 */ /* 0x000fea0003800000 */
.L_x_45:
[C---:B0----5:R-:W-:Y:S01]  /*3470*/  IMAD.U32 R182, R180.reuse, 0x10000, RZ ;  /* 0x00010000b4b67824 */ /* 0x061fe200078e00ff */
[----:B------:R-:W-:Y:S01]  /*3480*/  PRMT R210, R180, 0x7610, R210 ;  /* 0x00007610b4d27816 */ /* 0x000fe200000000d2 */
[----:B------:R-:W-:Y:S01]  /*3490*/  IMAD.X R196, R205, 0x1, R15, P4 ;  /* 0x00000001cdc47824 */ /* 0x000fe200020e060f */
[----:B------:R-:W-:Y:S01]  /*34a0*/  LEA R200, P4, R181, R10, 0x1 ;  /* 0x0000000ab5c87211 */ /* 0x000fe200078808ff */
[----:B------:R-:W-:-:S03]  /*34b0*/  FMUL R182, R182, R185 ;  /* 0x000000b9b6b67220 */ /* 0x000fc60000400000 */
[----:B------:R-:W-:Y:S01]  /*34c0*/  LEA.HI.X R201, R181, R11, R196, 0x1, P4 ;  /* 0x0000000bb5c97211 */ /* 0x000fe200020f0cc4 */
[----:B------:R-:W-:Y:S01]  /*34d0*/  FFMA R182, R183, R186, R182 ;  /* 0x000000bab7b67223 */ /* 0x000fe200000000b6 */
[----:B------:R-:W-:-:S04]  /*34e0*/  ISETP.GT.AND P4, PT, R23, 0x80, P0 ;  /* 0x000000801700780c */ /* 0x000fc80000784270 */
[----:B------:R-:W-:-:S04]  /*34f0*/  F2FP.BF16.F32.PACK_AB R182, RZ, R182 ;  /* 0x000000b6ffb6723e */ /* 0x000fc800000010ff */
[----:B------:R-:W-:-:S05]  /*3500*/  PRMT R181, R182, 0x7610, R181 ;  /* 0x00007610b6b57816 */ /* 0x000fca00000000b5 */
[----:B------:R0:W-:Y:S04]  /*3510*/  @P5 STG.E.U16 desc[UR36][R194.64+0x12], R181 ;  /* 0x000012b5c2005986 */ /* 0x0001e8000c101524 */
[----:B------:R-:W2:Y:S01]  /*3520*/  @P4 LDG.E.LTC128B.U16 R210, desc[UR36][R200.64] ;  /* 0x00000024c8d24981 */ /* 0x000ea2000c1e1520 */
[----:B------:R-:W-:Y:S01]  /*3530*/  IMAD.WIDE.U32 R202, R8, 0x78, R190 ;  /* 0x0000007808ca7825 */ /* 0x000fe200078e00be */
[----:B------:R-:W-:Y:S03]  /*3540*/  BSSY B1, `(.L_x_47) ;  /* 0x0000018000017945 */ /* 0x000fe60003800000 */
[----:B------:R-:W-:Y:S02]  /*3550*/  IMAD.MOV.U32 R180, RZ, RZ, R202 ;  /* 0x000000ffffb47224 */ /* 0x000fe400078e00ca */
[----:B------:R-:W-:-:S02]  /*3560*/  IMAD R211, R7, 0xf0, RZ ;  /* 0x000000f007d37824 */ /* 0x000fc400078e02ff */
[----:B0-----:R-:W-:Y:S02]  /*3570*/  IMAD.IADD R181, R9, 0x1, R203 ;  /* 0x0000000109b57824 */ /* 0x001fe400078e02cb */
[----:B------:R-:W-:-:S03]  /*3580*/  IMAD.WIDE.U32 R182, R187, R8, R180 ;  /* 0x00000008bbb67225 */ /* 0x000fc600078e00b4 */
[----:B------:R-:W-:-:S04]  /*3590*/  IADD3 R196, P5, R4, R182, RZ ;  /* 0x000000b604c47210 */ /* 0x000fc80007fbe0ff */
[----:B------:R-:W-:-:S03]  /*35a0*/  IADD3.X R197, R5, R193, R183, P5, !PT ;  /* 0x000000c105c57210 */ /* 0x000fc60002ffe4b7 */
[----:B------:R-:W-:-:S04]  /*35b0*/  IMAD.WIDE.U32 R196, R17, R192, R196 ;  /* 0x000000c011c47225 */ /* 0x000fc800078e00c4 */
[----:B--2---:R-:W-:-:S04]  /*35c0*/  IMAD.U32 R182, R210, 0x10000, RZ ;  /* 0x00010000d2b67824 */ /* 0x004fc800078e00ff */
[----:B------:R-:W-:-:S04]  /*35d0*/  FMUL R183, R182, R185 ;  /* 0x000000b9b6b77220 */ /* 0x000fc80000400000 */
[----:B------:R-:W-:Y:S01]  /*35e0*/  FFMA R168, R168, R186, R183 ;  /* 0x000000baa8a87223 */ /* 0x000fe200000000b7 */
[----:B------:R-:W-:Y:S01]  /*35f0*/  IMAD.WIDE.U32 R182, R6, 0xf0, R194 ;  /* 0x000000f006b67825 */ /* 0x000fe200078e00c2 */
[----:B------:R-:W-:-:S03]  /*3600*/  LEA R194, P5, R196, R10, 0x1 ;  /* 0x0000000ac4c27211 */ /* 0x000fc600078a08ff */
[----:B------:R-:W-:Y:S01]  /*3610*/  F2FP.BF16.F32.PACK_AB R195, RZ, R168 ;  /* 0x000000a8ffc3723e */ /* 0x000fe200000010ff */
[----:B------:R-:W-:Y:S02]  /*3620*/  IMAD.IADD R168, R208, 0x1, R197 ;  /* 0x00000001d0a87824 */ /* 0x000fe400078e02c5 */
[----:B------:R-:W-:Y:S01]  /*3630*/  IMAD.IADD R197, R183, 0x1, R211 ;  /* 0x00000001b7c57824 */ /* 0x000fe200078e02d3 */
[----:B------:R-:W-:Y:S02]  /*3640*/  PRMT R199, R195, 0x7610, R199 ;  /* 0x00007610c3c77816 */ /* 0x000fe400000000c7 */
[----:B------:R-:W-:Y:S01]  /*3650*/  LEA.HI.X R195, R196, R11, R168, 0x1, P5 ;  /* 0x0000000bc4c37211 */ /* 0x000fe200028f0ca8 */
[----:B------:R-:W-:Y:S01]  /*3660*/  @P4 IMAD.MOV.U32 R196, RZ, RZ, R182 ;  /* 0x000000ffffc44224 */ /* 0x000fe200078e00b6 */
[----:B------:R-:W-:-:S04]  /*3670*/  ISETP.GT.AND P5, PT, R23, 0x80, P3 ;  /* 0x000000801700780c */ /* 0x000fc80001fa4270 */
[----:B------:R0:W-:Y:S01]  /*3680*/  @P4 STG.E.U16 desc[UR36][R196.64], R199 ;  /* 0x000000c7c4004986 */ /* 0x0001e2000c101524 */
[----:B------:R-:W-:-:S08]  /*3690*/  IADD3 R198, P4, R190, R198, RZ ;  /* 0x000000c6bec67210 */ /* 0x000fd00007f9e0ff */
[----:B------:R-:W-:Y:S05]  /*36a0*/  @!P5 BRA `(.L_x_48) ;  /* 0x000000000004d947 */ /* 0x000fea0003800000 */
[----:B------:R2:W5:Y:S02]  /*36b0*/  LDG.E.LTC128B.U16 R210, desc[UR36][R194.64+0x2] ;  /* 0x00000224c2d27981 */ /* 0x000564000c1e1520 */
.L_x_48:
[----:B------:R-:W-:Y:S05]  /*36c0*/  BSYNC B1 ;  /* 0x0000000000017941 */ /* 0x000fea0003800000 */
.L_x_47:
[----:B-----5:R-:W-:Y:S01]  /*36d0*/  IMAD.U32 R168, R210, 0x10000, RZ ;  /* 0x00010000d2a87824 */ /* 0x020fe200078e00ff */
[----:B------:R-:W-:Y:S01]  /*36e0*/  BSSY B1, `(.L_x_49) ;  /* 0x0000012000017945 */ /* 0x000fe20003800000 */
[----:B0-----:R-:W-:Y:S01]  /*36f0*/  IMAD.X R199, R205, 0x1, R191, P4 ;  /* 0x00000001cdc77824 */ /* 0x001fe200020e06bf */
[----:B------:R-:W-:Y:S01]  /*3700*/  IADD3 R200, P4, R198, R12, RZ ;  /* 0x0000000cc6c87210 */ /* 0x000fe20007f9e0ff */
[----:B------:R-:W-:Y:S01]  /*3710*/  FMUL R168, R168, R185 ;  /* 0x000000b9a8a87220 */ /* 0x000fe20000400000 */
[----:B------:R-:W-:Y:S01]  /*3720*/  IMAD.WIDE.U32 R206, R6, 0xf0, R178 ;  /* 0x000000f006ce7825 */ /* 0x000fe200078e00b2 */
[----:B------:R-:W-:-:S03]  /*3730*/  PRMT R213, R210, 0x7610, R213 ;  /* 0x00007610d2d57816 */ /* 0x000fc600000000d5 */
[----:B------:R-:W-:Y:S01]  /*3740*/  FFMA R169, R169, R186, R168 ;  /* 0x000000baa9a97223 */ /* 0x000fe200000000a8 */
[----:B------:R-:W-:Y:S01]  /*3750*/  IMAD.X R201, R199, 0x1, R15, P4 ;  /* 0x00000001c7c97824 */ /* 0x000fe200020e060f */
[C---:B------:R-:W-:Y:S01]  /*3760*/  LEA R168, P4, R200.reuse, R10, 0x1 ;  /* 0x0000000ac8a87211 */ /* 0x040fe200078808ff */
[----:B------:R-:W-:Y:S02]  /*3770*/  IMAD.IADD R205, R211, 0x1, R207 ;  /* 0x00000001d3cd7824 */ /* 0x000fe400078e02cf */
[----:B------:R-:W-:Y:S02]  /*3780*/  F2FP.BF16.F32.PACK_AB R204, RZ, R169 ;  /* 0x000000a9ffcc723e */ /* 0x000fe400000010ff */
[----:B------:R-:W-:Y:S02]  /*3790*/  LEA.HI.X R169, R200, R11, R201, 0x1, P4 ;  /* 0x0000000bc8a97211 */ /* 0x000fe400020f0cc9 */
[----:B------:R-:W-:Y:S01]  /*37a0*/  PRMT R200, R204, 0x7610, R200 ;  /* 0x00007610ccc87816 */ /* 0x000fe200000000c8 */
[----:B------:R-:W-:Y:S01]  /*37b0*/  IMAD.MOV.U32 R204, RZ, RZ, R206 ;  /* 0x000000ffffcc7224 */ /* 0x000fe200078e00ce */
[----:B------:R-:W-:-:S04]  /*37c0*/  ISETP.GT.AND P4, PT, R23, 0x88, P0 ;  /* 0x000000881700780c */ /* 0x000fc80000784270 */
[----:B------:R0:W-:Y:S09]  /*37d0*/  @P5 STG.E.U16 desc[UR36][R204.64+0x2], R200 ;  /* 0x000002c8cc005986 */ /* 0x0001f2000c101524 */
[----:B------:R-:W-:Y:S05]  /*37e0*/  @!P4 BRA `(.L_x_50) ;  /* 0x000000000004c947 */ /* 0x000fea0003800000 */
[----:B------:R0:W5:Y:S02]  /*37f0*/  LDG.E.LTC128B.U16 R213, desc[UR36][R168.64] ;  /* 0x00000024a8d57981 */ /* 0x000164000c1e1520 */
.L_x_50:
[----:B------:R-:W-:Y:S05]  /*3800*/  BSYNC B1 ;  /* 0x0000000000017941 */ /* 0x000fea0003800000 */
.L_x_49:
[----:B0----5:R-:W-:Y:S01]  /*3810*/  IMAD.U32 R168, R213, 0x10000, RZ ;  /* 0x00010000d5a87824 */ /* 0x021fe200078e00ff */
[----:B------:R-:W-:Y:S01]  /*3820*/  IADD3 R202, P5, R190, R202, RZ ;  /* 0x000000cabeca7210 */ /* 0x000fe20007fbe0ff */
[----:B------:R-:W-:Y:S02]  /*3830*/  BSSY B1, `(.L_x_51) ;  /* 0x0000013000017945 */ /* 0x000fe40003800000 */
[----:B------:R-:W-:Y:S02]  /*3840*/  FMUL R169, R168, R185 ;  /* 0x000000b9a8a97220 */ /* 0x000fe40000400000 */
[----:B------:R-:W-:Y:S01]  /*3850*/  IMAD.X R203, R181, 0x1, R191, P5 ;  /* 0x00000001b5cb7824 */ /* 0x000fe200028e06bf */
[----:B------:R-:W-:Y:S01]  /*3860*/  IADD3 R200, P5, R212, R182, RZ ;  /* 0x000000b6d4c87210 */ /* 0x000fe20007fbe0ff */
[----:B------:R-:W-:-:S04]  /*3870*/  FFMA R169, R170, R186, R169 ;  /* 0x000000baaaa97223 */ /* 0x000fc800000000a9 */
[----:B------:R-:W-:Y:S01]  /*3880*/  IMAD.X R201, R197, 0x1, R209, P5 ;  /* 0x00000001c5c97824 */ /* 0x000fe200028e06d1 */
[----:B------:R-:W-:Y:S02]  /*3890*/  F2FP.BF16.F32.PACK_AB R169, RZ, R169 ;  /* 0x000000a9ffa9723e */ /* 0x000fe400000010ff */
[----:B------:R-:W-:Y:S02]  /*38a0*/  ISETP.GT.AND P5, PT, R23, 0x88, P3 ;  /* 0x000000881700780c */ /* 0x000fe40001fa4270 */
[----:B------:R-:W-:Y:S01]  /*38b0*/  PRMT R170, R169, 0x7610, R170 ;  /* 0x00007610a9aa7816 */ /* 0x000fe200000000aa */
[----:B------:R-:W-:-:S04]  /*38c0*/  IMAD.WIDE.U32 R168, R187, R8, R202 ;  /* 0x00000008bba87225 */ /* 0x000fc800078e00ca */
[----:B------:R0:W-:Y:S01]  /*38d0*/  @P4 STG.E.U16 desc[UR36][R200.64], R170 ;  /* 0x000000aac8004986 */ /* 0x0001e2000c101524 */
[----:B------:R-:W-:-:S04]  /*38e0*/  IADD3 R210, P4, R4, R168, RZ ;  /* 0x000000a804d27210 */ /* 0x000fc80007f9e0ff */
[----:B------:R-:W-:-:S03]  /*38f0*/  IADD3.X R211, R5, R193, R169, P4, !PT ;  /* 0x000000c105d37210 */ /* 0x000fc600027fe4a9 */
[----:B------:R-:W-:-:S04]  /*3900*/  IMAD.WIDE.U32 R210, R17, R192, R210 ;  /* 0x000000c011d27225 */ /* 0x000fc800078e00d2 */
[----:B------:R-:W-:Y:S01]  /*3910*/  IMAD.IADD R169, R208, 0x1, R211 ;  /* 0x00000001d0a97824 */ /* 0x000fe200078e02d3 */
[----:B------:R-:W-:-:S04]  /*3920*/  LEA R168, P4, R210, R10, 0x1 ;  /* 0x0000000ad2a87211 */ /* 0x000fc800078808ff */
[----:B------:R-:W-:Y:S01]  /*3930*/  LEA.HI.X R169, R210, R11, R169, 0x1, P4 ;  /* 0x0000000bd2a97211 */ /* 0x000fe200020f0ca9 */
[----:B0-----:R-:W-:Y:S08]  /*3940*/  @!P5 BRA `(.L_x_52) ;  /* 0x000000000004d947 */ /* 0x001ff00003800000 */
[----:B------:R0:W5:Y:S02]  /*3950*/  LDG.E.LTC128B.U16 R213, desc[UR36][R168.64+0x2] ;  /* 0x00000224a8d57981 */ /* 0x000164000c1e1520 */
.L_x_52:
[----:B------:R-:W-:Y:S05]  /*3960*/  BSYNC B1 ;  /* 0x0000000000017941 */ /* 0x000fea0003800000 */
.L_x_51:
[----:B-----5:R-:W-:Y:S01]  /*3970*/  IMAD.U32 R170, R213, 0x10000, RZ ;  /* 0x00010000d5aa7824 */ /* 0x020fe200078e00ff */
[----:B------:R-:W-:Y:S03]  /*3980*/  BSSY B1, `(.L_x_53) ;  /* 0x000000a000017945 */ /* 0x000fe60003800000 */
[----:B------:R-:W-:-:S04]  /*3990*/  FMUL R170, R170, R185 ;  /* 0x000000b9aaaa7220 */ /* 0x000fc80000400000 */
[----:B------:R-:W-:Y:S01]  /*39a0*/  FFMA R171, R171, R186, R170 ;  /* 0x000000baabab7223 */ /* 0x000fe200000000aa */
[----:B------:R-:W-:-:S04]  /*39b0*/  IADD3 R170, P4, R212, R206, RZ ;  /* 0x000000ced4aa7210 */ /* 0x000fc80007f9e0ff */
[----:B------:R-:W-:Y:S01]  /*39c0*/  F2FP.BF16.F32.PACK_AB R210, RZ, R171 ;  /* 0x000000abffd2723e */ /* 0x000fe200000010ff */
[----:B------:R-:W-:Y:S01]  /*39d0*/  IMAD.X R171, R209, 0x1, R205, P4 ;  /* 0x00000001d1ab7824 */ /* 0x000fe200020e06cd */
[----:B------:R-:W-:-:S04]  /*39e0*/  ISETP.GT.AND P4, PT, R23, 0x80, P1 ;  /* 0x000000801700780c */ /* 0x000fc80000f84270 */
[----:B------:R0:W-:Y:S09]  /*39f0*/  @P5 STG.E.U16 desc[UR36][R170.64+0x2], R210 ;  /* 0x000002d2aa005986 */ /* 0x0001f2000c101524 */
[----:B------:R-:W-:Y:S05]  /*3a00*/  @!P4 BRA `(.L_x_54) ;  /* 0x000000000004c947 */ /* 0x000fea0003800000 */
[----:B------:R0:W5:Y:S02]  /*3a10*/  LDG.E.LTC128B.U16 R213, desc[UR36][R194.64+0x10] ;  /* 0x00001024c2d57981 */ /* 0x000164000c1e1520 */
.L_x_54:
[----:B------:R-:W-:Y:S05]  /*3a20*/  BSYNC B1 ;  /* 0x0000000000017941 */ /* 0x000fea0003800000 */
.L_x_53:
[----:B-----5:R-:W-:Y:S01]  /*3a30*/  IMAD.U32 R196, R213, 0x10000, RZ ;  /* 0x00010000d5c47824 */ /* 0x020fe200078e00ff */
[----:B------:R-:W-:Y:S01]  /*3a40*/  ISETP.GT.AND P5, PT, R23, 0x80, P2 ;  /* 0x000000801700780c */ /* 0x000fe200017a4270 */
[----:B------:R-:W-:Y:S02]  /*3a50*/  BSSY B1, `(.L_x_55) ;  /* 0x0000009000017945 */ /* 0x000fe40003800000 */
[----:B------:R-:W-:-:S04]  /*3a60*/  FMUL R183, R196, R185 ;  /* 0x000000b9c4b77220 */ /* 0x000fc80000400000 */
[----:B------:R-:W-:-:S05]  /*3a70*/  FFMA R183, R172, R186, R183 ;  /* 0x000000baacb77223 */ /* 0x000fca00000000b7 */
[----:B------:R-:W-:-:S04]  /*3a80*/  F2FP.BF16.F32.PACK_AB R183, RZ, R183 ;  /* 0x000000b7ffb7723e */ /* 0x000fc800000010ff */
[----:B------:R-:W-:Y:S01]  /*3a90*/  PRMT R172, R183, 0x7610, R172 ;  /* 0x00007610b7ac7816 */ /* 0x000fe200000000ac */
[----:B------:R-:W-:-:S05]  /*3aa0*/  @P4 IMAD.MOV.U32 R183, RZ, RZ, R197 ;  /* 0x000000ffffb74224 */ /* 0x000fca00078e00c5 */
[----:B------:R0:W-:Y:S01]  /*3ab0*/  @P4 STG.E.U16 desc[UR36][R182.64+0x10], R172 ;  /* 0x000010acb6004986 */ /* 0x0001e2000c101524 */
[----:B------:R-:W-:Y:S05]  /*3ac0*/  @!P5 BRA `(.L_x_56) ;  /* 0x000000000004d947 */ /* 0x000fea0003800000 */
[----:B------:R0:W5:Y:S02]  /*3ad0*/  LDG.E.LTC128B.U16 R213, desc[UR36][R194.64+0x12] ;  /* 0x00001224c2d57981 */ /* 0x000164000c1e1520 */
.L_x_56:
[----:B------:R-:W-:Y:S05]  /*3ae0*/  BSYNC B1 ;  /* 0x0000000000017941 */ /* 0x000fea0003800000 */
.L_x_55:
[----:B0----5:R-:W-:Y:S01]  /*3af0*/  IMAD.U32 R172, R213, 0x10000, RZ ;  /* 0x00010000d5ac7824 */ /* 0x021fe200078e00ff */
[----:B------:R-:W-:Y:S01]  /*3b00*/  ISETP.GT.AND P4, PT, R23, 0x88, P1 ;  /* 0x000000881700780c */ /* 0x000fe20000f84270 */
[----:B------:R-:W-:Y:S02]  /*3b10*/  BSSY B1, `(.L_x_57) ;  /* 0x0000007000017945 */ /* 0x000fe40003800000 */
[----:B------:R-:W-:-:S04]  /*3b20*/  FMUL R172, R172, R185 ;  /* 0x000000b9acac7220 */ /* 0x000fc80000400000 */
[----:B------:R-:W-:-:S05]  /*3b30*/  FFMA R172, R173, R186, R172 ;  /* 0x000000baadac7223 */ /* 0x000fca00000000ac */
[----:B------:R-:W-:-:S05]  /*3b40*/  F2FP.BF16.F32.PACK_AB R172, RZ, R172 ;  /* 0x000000acffac723e */ /* 0x000fca00000010ff */
[----:B------:R0:W-:Y:S01]  /*3b50*/  @P5 STG.E.U16 desc[UR36][R204.64+0x12], R172 ;  /* 0x000012accc005986 */ /* 0x0001e2000c101524 */
[----:B------:R-:W-:Y:S05]  /*3b60*/  @!P4 BRA `(.L_x_58) ;  /* 0x000000000004c947 */ /* 0x000fea0003800000 */
[----:B------:R0:W5:Y:S02]  /*3b70*/  LDG.E.LTC128B.U16 R213, desc[UR36][R168.64+0x10] ;  /* 0x00001024a8d57981 */ /* 0x000164000c1e1520 */
.L_x_58:
[----:B------:R-:W-:Y:S05]  /*3b80*/  BSYNC B1 ;  /* 0x0000000000017941 */ /* 0x000fea0003800000 */
.L_x_57:
[----:B0----5:R-:W-:Y:S01]  /*3b90*/  IMAD.U32 R172, R213, 0x10000, RZ ;  /* 0x00010000d5ac7824 */ /* 0x021fe200078e00ff */
[----:B------:R-:W-:Y:S01]  /*3ba0*/  ISETP.GT.AND P5, PT, R23, 0x88, P2 ;  /* 0x000000881700780c */ /* 0x000fe200017a4270 */
[----:B------:R-:W-:Y:S01]  /*3bb0*/  IMAD.WIDE.U32 R198, R8, 0x78, R198 ;  /* 0x0000007808c67825 */ /* 0x000fe200078e00c6 */
[----:B------:R-:W-:Y:S03]  /*3bc0*/  BSSY B1, `(.L_x_59) ;  /* 0x000000a000017945 */ /* 0x000fe60003800000 */
[----:B------:R-:W-:Y:S01]  /*3bd0*/  FMUL R173, R172, R185 ;  /* 0x000000b9acad7220 */ /* 0x000fe20000400000 */
[----:B------:R-:W-:-:S03]  /*3be0*/  IMAD.IADD R197, R9, 0x1, R199 ;  /* 0x0000000109c57824 */ /* 0x000fc600078e02c7 */
[----:B------:R-:W-:-:S05]  /*3bf0*/  FFMA R173, R174, R186, R173 ;  /* 0x000000baaead7223 */ /* 0x000fca00000000ad */
[----:B------:R-:W-:-:S04]  /*3c00*/  F2FP.BF16.F32.PACK_AB R173, RZ, R173 ;  /* 0x000000adffad723e */ /* 0x000fc800000010ff */
[----:B------:R-:W-:-:S05]  /*3c10*/  PRMT R172, R173, 0x7610, R172 ;  /* 0x00007610adac7816 */ /* 0x000fca00000000ac */
[----:B------:R0:W-:Y:S01]  /*3c20*/  @P4 STG.E.U16 desc[UR36][R200.64+0x10], R172 ;  /* 0x000010acc8004986 */ /* 0x0001e2000c101524 */
[----:B------:R-:W-:Y:S01]  /*3c30*/  IADD3 R173, P4, R12, R198, RZ ;  /* 0x000000c60cad7210 */ /* 0x000fe20007f9e0ff */
[----:B------:R-:W-:-:S12]  /*3c40*/  @!P5 BRA `(.L_x_60) ;  /* 0x000000000004d947 */ /* 0x000fd80003800000 */
[----:B------:R0:W5:Y:S02]  /*3c50*/  LDG.E.LTC128B.U16 R213, desc[UR36][R168.64+0x12] ;  /* 0x00001224a8d57981 */ /* 0x000164000c1e1520 */
.L_x_60:
[----:B------:R-:W-:Y:S05]  /*3c60*/  BSYNC B1 ;  /* 0x0000000000017941 */ /* 0x000fea0003800000 */
.L_x_59:
[C---:B0----5:R-:W-:Y:S01]  /*3c70*/  IMAD.U32 R172, R213.reuse, 0x10000, RZ ;  /* 0x00010000d5ac7824 */ /* 0x061fe200078e00ff */
[----:B------:R-:W-:Y:S01]  /*3c80*/  PRMT R200, R213, 0x7610, R200 ;  /* 0x00007610d5c87816 */ /* 0x000fe200000000c8 */
[----:B------:R-:W-:Y:S01]  /*3c90*/  IMAD.X R174, R197, 0x1, R15, P4 ;  /* 0x00000001c5ae7824 */ /* 0x000fe200020e060f */
[----:B------:R-:W-:Y:S01]  /*3ca0*/  LEA R182, P4, R173, R10, 0x1 ;  /* 0x0000000aadb67211 */ /* 0x000fe200078808ff */
[----:B------:R-:W-:-:S03]  /*3cb0*/  FMUL R172, R172, R185 ;  /* 0x000000b9acac7220 */ /* 0x000fc60000400000 */
[----:B------:R-:W-:Y:S01]  /*3cc0*/  LEA.HI.X R183, R173, R11, R174, 0x1, P4 ;  /* 0x0000000badb77211 */ /* 0x000fe200020f0cae */
[----:B------:R-:W-:Y:S01]  /*3cd0*/  FFMA R172, R175, R186, R172 ;  /* 0x000000baafac7223 */ /* 0x000fe200000000ac */
[----:B------:R-:W-:Y:S01]  /*3ce0*/  ISETP.GT.AND P4, PT, R23, 0x100, P0 ;  /* 0x000001001700780c */ /* 0x000fe20000784270 */
[----:B------:R-:W-:-:S03]  /*3cf0*/  IMAD.MOV.U32 R173, RZ, RZ, R171 ;  /* 0x000000ffffad7224 */ /* 0x000fc600078e00ab */
[----:B------:R-:W-:-:S04]  /*3d00*/  F2FP.BF16.F32.PACK_AB R172, RZ, R172 ;  /* 0x000000acffac723e */ /* 0x000fc800000010ff */
[----:B------:R-:W-:Y:S01]  /*3d10*/  PRMT R196, R172, 0x7610, R196 ;  /* 0x00007610acc47816 */ /* 0x000fe200000000c4 */
[----:B------:R-:W-:-:S05]  /*3d20*/  IMAD.MOV.U32 R172, RZ, RZ, R170 ;  /* 0x000000ffffac7224 */ /* 0x000fca00078e00aa */
[----:B------:R-:W-:Y:S04]  /*3d30*/  @P5 STG.E.U16 desc[UR36][R172.64+0x12], R196 ;  /* 0x000012c4ac005986 */ /* 0x000fe8000c101524 */
[----:B------:R0:W2:Y:S01]  /*3d40*/  @P4 LDG.E.LTC128B.U16 R200, desc[UR36][R182.64] ;  /* 0x00000024b6c84981 */ /* 0x0000a2000c1e1520 */
[----:B------:R-:W-:Y:S01]  /*3d50*/  IMAD.WIDE.U32 R180, R8, 0x78, R180 ;  /* 0x0000007808b47825 */ /* 0x000fe200078e00b4 */
[----:B------:R-:W-:Y:S01]  /*3d60*/  SHF.L.U64.HI R199, R6, 0x9, R7 ;  /* 0x0000000906c77819 */ /* 0x000fe20000010207 */
[----:B------:R-:W-:Y:S01]  /*3d70*/  BSSY B1, `(.L_x_61) ;  /* 0x0000016000017945 */ /* 0x000fe20003800000 */
[----:B------:R-:W-:-:S04]  /*3d80*/  IADD3 R180, P5, R190, R180, RZ ;  /* 0x000000b4beb47210 */ /* 0x000fc80007fbe0ff */
[----:B------:R-:W-:-:S03]  /*3d90*/  IADD3.X R181, R191, R9, R181, P5, !PT ;  /* 0x00000009bfb57210 */ /* 0x000fc60002ffe4b5 */
[----:B------:R-:W-:-:S03]  /*3da0*/  IMAD.WIDE.U32 R170, R187, R8, R180 ;  /* 0x00000008bbaa7225 */ /* 0x000fc600078e00b4 */
[----:B------:R-:W-:-:S04]  /*3db0*/  IADD3 R170, P5, R4, R170, RZ ;  /* 0x000000aa04aa7210 */ /* 0x000fc80007fbe0ff */
[----:B------:R-:W-:-:S03]  /*3dc0*/  IADD3.X R171, R5, R193, R171, P5, !PT ;  /* 0x000000c105ab7210 */ /* 0x000fc60002ffe4ab */
[----:B0-----:R-:W-:-:S04]  /*3dd0*/  IMAD.WIDE.U32 R182, R17, R192, R170 ;  /* 0x000000c011b67225 */ /* 0x001fc800078e00aa */
[----:B--2---:R-:W-:-:S04]  /*3de0*/  IMAD.U32 R174, R200, 0x10000, RZ ;  /* 0x00010000c8ae7824 */ /* 0x004fc800078e00ff */
[----:B------:R-:W-:Y:S01]  /*3df0*/  FMUL R175, R174, R185 ;  /* 0x000000b9aeaf7220 */ /* 0x000fe20000400000 */
[----:B------:R-:W-:-:S03]  /*3e00*/  LEA R174, P5, R6, R20, 0x9 ;  /* 0x0000001406ae7211 */ /* 0x000fc600078a48ff */
[----:B------:R-:W-:-:S05]  /*3e10*/  FFMA R175, R160, R186, R175 ;  /* 0x000000baa0af7223 */ /* 0x000fca00000000af */
[----:B------:R-:W-:Y:S01]  /*3e20*/  F2FP.BF16.F32.PACK_AB R160, RZ, R175 ;  /* 0x000000afffa0723e */ /* 0x000fe200000010ff */
[----:B------:R-:W-:Y:S01]  /*3e30*/  IMAD.X R175, R199, 0x1, R21, P5 ;  /* 0x00000001c7af7824 */ /* 0x000fe200028e0615 */
[----:B------:R-:W-:Y:S02]  /*3e40*/  LEA R170, P5, R182, R10, 0x1 ;  /* 0x0000000ab6aa7211 */ /* 0x000fe400078a08ff */
[----:B------:R-:W-:Y:S01]  /*3e50*/  PRMT R171, R160, 0x7610, R171 ;  /* 0x00007610a0ab7816 */ /* 0x000fe200000000ab */
[----:B------:R-:W-:-:S04]  /*3e60*/  IMAD.IADD R160, R208, 0x1, R183 ;  /* 0x00000001d0a07824 */ /* 0x000fc800078e02b7 */
[----:B------:R0:W-:Y:S01]  /*3e70*/  @P4 STG.E.U16 desc[UR36][R174.64], R171 ;  /* 0x000000abae004986 */ /* 0x0001e2000c101524 */
[----:B------:R-:W-:Y:S02]  /*3e80*/  ISETP.GT.AND P4, PT, R23, 0x100, P3 ;  /* 0x000001001700780c */ /* 0x000fe40001f84270 */
[----:B0-----:R-:W-:Y:S02]  /*3e90*/  LEA.HI.X R171, R182, R11, R160, 0x1, P5 ;  /* 0x0000000bb6ab7211 */ /* 0x001fe400028f0ca0 */
[----:B------:R-:W-:-:S09]  /*3ea0*/  IADD3 R198, P5, R190, R198, RZ ;  /* 0x000000c6bec67210 */ /* 0x000fd20007fbe0ff */
[----:B------:R-:W-:Y:S05]  /*3eb0*/  @!P4 BRA `(.L_x_62) ;  /* 0x000000000004c947 */ /* 0x000fea0003800000 */
[----:B------:R0:W5:Y:S02]  /*3ec0*/  LDG.E.LTC128B.U16 R200, desc[UR36][R170.64+0x2] ;  /* 0x00000224aac87981 */ /* 0x000164000c1e1520 */
.L_x_62:
[----:B------:R-:W-:Y:S05]  /*3ed0*/  BSYNC B1 ;  /* 0x0000000000017941 */ /* 0x000fea0003800000 */
.L_x_61:
[----:B-----5:R-:W-:Y:S01]  /*3ee0*/  IMAD.U32 R160, R200, 0x10000, RZ ;  /* 0x00010000c8a07824 */ /* 0x020fe200078e00ff */
[----:B------:R-:W-:Y:S01]  /*3ef0*/  BSSY B1, `(.L_x_63) ;  /* 0x0000018000017945 */ /* 0x000fe20003800000 */
[----:B------:R-:W-:Y:S01]  /*3f00*/  IMAD.X R199, R197, 0x1, R191, P5 ;  /* 0x00000001c5c77824 */ /* 0x000fe200028e06bf */
[----:B------:R-:W-:Y:S01]  /*3f10*/  IADD3 R183, P5, R198, R12, RZ ;  /* 0x0000000cc6b77210 */ /* 0x000fe20007fbe0ff */
[----:B------:R-:W-:Y:S01]  /*3f20*/  FMUL R182, R160, R185 ;  /* 0x000000b9a0b67220 */ /* 0x000fe20000400000 */
[----:B------:R-:W-:-:S04]  /*3f30*/  IMAD.WIDE.U32 R202, R8, 0x78, R202 ;  /* 0x0000007808ca7825 */ /* 0x000fc800078e00ca */
[----:B------:R-:W-:Y:S01]  /*3f40*/  FFMA R182, R161, R186, R182 ;  /* 0x000000baa1b67223 */ /* 0x000fe200000000b6 */
[----:B------:R-:W-:Y:S01]  /*3f50*/  IMAD.X R196, R199, 0x1, R15, P5 ;  /* 0x00000001c7c47824 */ /* 0x000fe200028e060f */
[----:B------:R-:W-:Y:S01]  /*3f60*/  LEA R160, P5, R183, R10, 0x1 ;  /* 0x0000000ab7a07211 */ /* 0x000fe200078a08ff */
[----:B------:R-:W-:-:S03]  /*3f70*/  IMAD.WIDE.U32 R198, R8, 0x78, R198 ;  /* 0x0000007808c67825 */ /* 0x000fc600078e00c6 */
[----:B------:R-:W-:Y:S02]  /*3f80*/  LEA.HI.X R161, R183, R11, R196, 0x1, P5 ;  /* 0x0000000bb7a17211 */ /* 0x000fe400028f0cc4 */
[----:B------:R-:W-:Y:S02]  /*3f90*/  F2FP.BF16.F32.PACK_AB R183, RZ, R182 ;  /* 0x000000b6ffb7723e */ /* 0x000fe400000010ff */
[----:B------:R-:W-:Y:S02]  /*3fa0*/  IADD3 R182, P5, R190, R202, RZ ;  /* 0x000000cabeb67210 */ /* 0x000fe40007fbe0ff */
[----:B------:R-:W-:Y:S02]  /*3fb0*/  PRMT R197, R183, 0x7610, R197 ;  /* 0x00007610b7c57816 */ /* 0x000fe400000000c5 */
[----:B------:R-:W-:Y:S01]  /*3fc0*/  IADD3.X R183, R191, R9, R203, P5, !PT ;  /* 0x00000009bfb77210 */ /* 0x000fe20002ffe4cb */
[----:B------:R-:W-:Y:S02]  /*3fd0*/  IMAD.IADD R203, R9, 0x1, R199 ;  /* 0x0000000109cb7824 */ /* 0x000fe400078e02c7 */
[----:B------:R2:W-:Y:S01]  /*3fe0*/  @P4 STG.E.U16 desc[UR36][R174.64+0x2], R197 ;  /* 0x000002c5ae004986 */ /* 0x0005e2000c101524 */
[----:B------:R-:W-:-:S04]  /*3ff0*/  IADD3 R201, P4, P5, R12, R198, R190 ;  /* 0x000000c60cc97210 */ /* 0x000fc80007d9e0be */
[----:B------:R-:W-:Y:S02]  /*4000*/  IADD3.X R202, R15, R203, R191, P4, P5 ;  /* 0x000000cb0fca7210 */ /* 0x000fe400027ea4bf */
[----:B------:R-:W-:Y:S01]  /*4010*/  ISETP.GT.AND P4, PT, R23, 0x108, P0 ;  /* 0x000001081700780c */ /* 0x000fe20000784270 */
[----:B--2---:R-:W-:-:S03]  /*4020*/  IMAD.WIDE.U32 R196, R187, R8, R182 ;  /* 0x00000008bbc47225 */ /* 0x004fc600078e00b6 */
[----:B------:R-:W-:-:S04]  /*4030*/  IADD3 R196, P5, R4, R196, RZ ;  /* 0x000000c404c47210 */ /* 0x000fc80007fbe0ff */
[----:B------:R-:W-:-:S05]  /*4040*/  IADD3.X R197, R5, R193, R197, P5, !PT ;  /* 0x000000c105c57210 */ /* 0x000fca0002ffe4c5 */
[----:B------:R-:W-:Y:S05]  /*4050*/  @!P4 BRA `(.L_x_64) ;  /* 0x000000000004c947 */ /* 0x000fea0003800000 */
[----:B------:R2:W5:Y:S02]  /*4060*/  LDG.E.LTC128B.U16 R200, desc[UR36][R160.64] ;  /* 0x00000024a0c87981 */ /* 0x000564000c1e1520 */
.L_x_64:
[----:B------:R-:W-:Y:S05]  /*4070*/  BSYNC B1 ;  /* 0x0000000000017941 */ /* 0x000fea0003800000 */
.L_x_63:
[----:B--2--5:R-:W-:Y:S01]  /*4080*/  IMAD.U32 R160, R200, 0x10000, RZ ;  /* 0x00010000c8a07824 */ /* 0x024fe200078e00ff */
[----:B------:R-:W-:Y:S01]  /*4090*/  BSSY B1, `(.L_x_65) ;  /* 0x000000e000017945 */ /* 0x000fe20003800000 */
[----:B------:R-:W-:-:S04]  /*40a0*/  IMAD.WIDE.U32 R196, R17, R192, R196 ;  /* 0x000000c011c47225 */ /* 0x000fc800078e00c4 */
[----:B------:R-:W-:Y:S01]  /*40b0*/  FMUL R161, R160, R185 ;  /* 0x000000b9a0a17220 */ /* 0x000fe20000400000 */
[----:B------:R-:W-:Y:S01]  /*40c0*/  IMAD.IADD R197, R208, 0x1, R197 ;  /* 0x00000001d0c57824 */ /* 0x000fe200078e02c5 */
[----:B------:R-:W-:Y:S02]  /*40d0*/  LEA R160, P5, R196, R10, 0x1 ;  /* 0x0000000ac4a07211 */ /* 0x000fe400078a08ff */
[----:B------:R-:W-:Y:S02]  /*40e0*/  FFMA R162, R162, R186, R161 ;  /* 0x000000baa2a27223 */ /* 0x000fe400000000a1 */
[----:B------:R-:W-:Y:S02]  /*40f0*/  LEA.HI.X R161, R196, R11, R197, 0x1, P5 ;  /* 0x0000000bc4a17211 */ /* 0x000fe400028f0cc5 */
[----:B------:R-:W-:Y:S02]  /*4100*/  IADD3 R196, P5, R174, R212, RZ ;  /* 0x000000d4aec47210 */ /* 0x000fe40007fbe0ff */
[----:B------:R-:W-:-:S03]  /*4110*/  F2FP.BF16.F32.PACK_AB R162, RZ, R162 ;  /* 0x000000a2ffa2723e */ /* 0x000fc600000010ff */
[----:B------:R-:W-:Y:S01]  /*4120*/  IMAD.X R197, R175, 0x1, R209, P5 ;  /* 0x00000001afc57824 */ /* 0x000fe200028e06d1 */
[----:B------:R-:W-:-:S04]  /*4130*/  ISETP.GT.AND P5, PT, R23, 0x108, P3 ;  /* 0x000001081700780c */ /* 0x000fc80001fa4270 */
[----:B------:R2:W-:Y:S09]  /*4140*/  @P4 STG.E.U16 desc[UR36][R196.64], R162 ;  /* 0x000000a2c4004986 */ /* 0x0005f2000c101524 */
[----:B------:R-:W-:Y:S05]  /*4150*/  @!P5 BRA `(.L_x_66) ;  /* 0x000000000004d947 */ /* 0x000fea0003800000 */
[----:B------:R0:W5:Y:S02]  /*4160*/  LDG.E.LTC128B.U16 R200, desc[UR36][R160.64+0x2] ;  /* 0x00000224a0c87981 */ /* 0x000164000c1e1520 */
.L_x_66:
[----:B------:R-:W-:Y:S05]  /*4170*/  BSYNC B1 ;  /* 0x0000000000017941 */ /* 0x000fea0003800000 */
.L_x_65:
[----:B--2--5:R-:W-:Y:S01]  /*4180*/  IMAD.U32 R162, R200, 0x10000, RZ ;  /* 0x00010000c8a27824 */ /* 0x024fe200078e00ff */
        /* <DEDUP_REMOVED lines=10> */
.L_x_68:
[----:B------:R-:W-:Y:S05]  /*4230*/  BSYNC B1 ;  /* 0x0000000000017941 */ /* 0x000fea0003800000 */
.L_x_67:
[----:B--2--5:R-:W-:Y:S01]  /*4240*/  IMAD.U32 R210, R200, 0x10000, RZ ;  /* 0x00010000c8d27824 */ /* 0x024fe200078e00ff */
        /* <DEDUP_REMOVED lines=8> */
.L_x_70:
[----:B------:R-:W-:Y:S05]  /*42d0*/  BSYNC B1 ;  /* 0x0000000000017941 */ /* 0x000fea0003800000 */
.L_x_69:
[----:B-----5:R-:W-:Y:S01]  /*42e0*/  IMAD.U32 R164, R200, 0x10000, RZ ;  /* 0x00010000c8a47824 */ /* 0x020fe200078e00ff */
        /* <DEDUP_REMOVED lines=8> */
.L_x_72:
[----:B------:R-:W-:Y:S05]  /*4370*/  BSYNC B1 ;  /* 0x0000000000017941 */ /* 0x000fea0003800000 */
.L_x_71:
[----:B0----5:R-:W-:Y:S01]  /*4380*/  IMAD.U32 R164, R200, 0x10000, RZ ;  /* 0x00010000c8a47824 */ /* 0x021fe200078e00ff */
[----:B------:R-:W-:Y:S01]  /*4390*/  ISETP.GT.AND P5, PT, R23, 0x108, P2 ;  /* 0x000001081700780c */ /* 0x000fe200017a4270 */
[----:B------:R-:W-:Y:S02]  /*43a0*/  BSSY B1, `(.L_x_73) ;  /* 0x0000008000017945 */ /* 0x000fe40003800000 */
[----:B------:R-:W-:Y:S01]  /*43b0*/  FMUL R165, R164, R185 ;  /* 0x000000b9a4a57220 */ /* 0x000fe20000400000 */
[----:B------:R-:W-:-:S03]  /*43c0*/  PRMT R164, R200, 0x7610, R164 ;  /* 0x00007610c8a47816 */ /* 0x000fc600000000a4 */
[----:B------:R-:W-:-:S05]  /*43d0*/  FFMA R165, R166, R186, R165 ;  /* 0x000000baa6a57223 */ /* 0x000fca00000000a5 */
[----:B------:R-:W-:-:S05]  /*43e0*/  F2FP.BF16.F32.PACK_AB R165, RZ, R165 ;  /* 0x000000a5ffa5723e */ /* 0x000fca00000010ff */
[----:B------:R0:W-:Y:S01]  /*43f0*/  @P4 STG.E.U16 desc[UR36][R196.64+0x10], R165 ;  /* 0x000010a5c4004986 */ /* 0x0001e2000c101524 */
[----:B------:R-:W-:Y:S05]  /*4400*/  @!P5 BRA `(.L_x_74) ;  /* 0x000000000004d947 */ /* 0x000fea0003800000 */
[----:B------:R0:W5:Y:S02]  /*4410*/  LDG.E.LTC128B.U16 R164, desc[UR36][R160.64+0x12] ;  /* 0x00001224a0a47981 */ /* 0x000164000c1e1520 */
.L_x_74:
[----:B------:R-:W-:Y:S05]  /*4420*/  BSYNC B1 ;  /* 0x0000000000017941 */ /* 0x000fea0003800000 */
.L_x_73:
[----:B-----5:R-:W-:Y:S01]  /*4430*/  IMAD.U32 R14, R164, 0x10000, RZ ;  /* 0x00010000a40e7824 */ /* 0x020fe200078e00ff */
[----:B------:R-:W-:-:S03]  /*4440*/  IADD3 R12, P4, R12, R198, RZ ;  /* 0x000000c60c0c7210 */ /* 0x000fc60007f9e0ff */
[----:B------:R-:W-:Y:S02]  /*4450*/  FMUL R14, R14, R185 ;  /* 0x000000b90e0e7220 */ /* 0x000fe40000400000 */
[----:B------:R-:W-:Y:S02]  /*4460*/  IMAD.X R15, R203, 0x1, R15, P4 ;  /* 0x00000001cb0f7824 */ /* 0x000fe400020e060f */
[----:B------:R-:W-:-:S05]  /*4470*/  FFMA R14, R167, R186, R14 ;  /* 0x000000baa70e7223 */ /* 0x000fca000000000e */
[----:B------:R-:W-:-:S04]  /*4480*/  F2FP.BF16.F32.PACK_AB R14, RZ, R14 ;  /* 0x0000000eff0e723e */ /* 0x000fc800000010ff */
[----:B------:R-:W-:Y:S02]  /*4490*/  PRMT R13, R14, 0x7610, R13 ;  /* 0x000076100e0d7816 */ /* 0x000fe4000000000d */
[----:B------:R-:W-:-:S03]  /*44a0*/  LEA R14, P4, R12, R10, 0x1 ;  /* 0x0000000a0c0e7211 */ /* 0x000fc600078808ff */
[----:B------:R1:W-:Y:S01]  /*44b0*/  @P5 STG.E.U16 desc[UR36][R162.64+0x12], R13 ;  /* 0x0000120da2005986 */ /* 0x0003e2000c101524 */
[----:B------:R-:W-:Y:S02]  /*44c0*/  ISETP.GT.AND P5, PT, R23, 0x180, P0 ;  /* 0x000001801700780c */ /* 0x000fe400007a4270 */
[----:B------:R-:W-:-:S11]  /*44d0*/  LEA.HI.X R15, R12, R11, R15, 0x1, P4 ;  /* 0x0000000b0c0f7211 */ /* 0x000fd600020f0c0f */
[----:B------:R2:W3:Y:S01]  /*44e0*/  @P5 LDG.E.LTC128B.U16 R164, desc[UR36][R14.64] ;  /* 0x000000240ea45981 */ /* 0x0004e2000c1e1520 */
[----:B------:R-:W-:Y:S01]  /*44f0*/  IMAD.WIDE.U32 R180, R8, 0x78, R180 ;  /* 0x0000007808b47825 */ /* 0x000fe200078e00b4 */
[----:B------:R-:W-:Y:S03]  /*4500*/  BSSY B1, `(.L_x_75) ;  /* 0x0000016000017945 */ /* 0x000fe60003800000 */
[----:B0-----:R-:W-:Y:S01]  /*4510*/  IMAD R165, R7, 0x300, RZ ;  /* 0x0000030007a57824 */ /* 0x001fe200078e02ff */
[----:B------:R-:W-:-:S04]  /*4520*/  IADD3 R12, P4, R190, R180, RZ ;  /* 0x000000b4be0c7210 */ /* 0x000fc80007f9e0ff */
[----:B-1----:R-:W-:Y:S01]  /*4530*/  IADD3.X R13, R191, R9, R181, P4, !PT ;  /* 0x00000009bf0d7210 */ /* 0x002fe200027fe4b5 */
[----:B--2---:R-:W-:-:S04]  /*4540*/  IMAD.WIDE.U32 R14, R6, 0x300, R20 ;  /* 0x00000300060e7825 */ /* 0x004fc800078e0014 */
[----:B------:R-:W-:-:S03]  /*4550*/  IMAD.WIDE.U32 R12, R187, R8, R12 ;  /* 0x00000008bb0c7225 */ /* 0x000fc600078e000c */
[----:B------:R-:W-:-:S04]  /*4560*/  IADD3 R12, P4, R4, R12, RZ ;  /* 0x0000000c040c7210 */ /* 0x000fc80007f9e0ff */
[----:B------:R-:W-:-:S03]  /*4570*/  IADD3.X R13, R5, R193, R13, P4, !PT ;  /* 0x000000c1050d7210 */ /* 0x000fc600027fe40d */
[----:B------:R-:W-:-:S04]  /*4580*/  IMAD.WIDE.U32 R12, R17, R192, R12 ;  /* 0x000000c0110c7225 */ /* 0x000fc800078e000c */
[----:B------:R-:W-:Y:S02]  /*4590*/  IMAD.IADD R13, R208, 0x1, R13 ;  /* 0x00000001d00d7824 */ /* 0x000fe400078e020d */
[----:B---3--:R-:W-:-:S04]  /*45a0*/  IMAD.U32 R162, R164, 0x10000, RZ ;  /* 0x00010000a4a27824 */ /* 0x008fc800078e00ff */
[----:B------:R-:W-:Y:S01]  /*45b0*/  FMUL R163, R162, R185 ;  /* 0x000000b9a2a37220 */ /* 0x000fe20000400000 */
[----:B------:R-:W-:-:S03]  /*45c0*/  LEA R162, P4, R12, R10, 0x1 ;  /* 0x0000000a0ca27211 */ /* 0x000fc600078808ff */
[----:B------:R-:W-:-:S05]  /*45d0*/  FFMA R163, R152, R186, R163 ;  /* 0x000000ba98a37223 */ /* 0x000fca00000000a3 */
[----:B------:R-:W-:Y:S02]  /*45e0*/  F2FP.BF16.F32.PACK_AB R152, RZ, R163 ;  /* 0x000000a3ff98723e */ /* 0x000fe400000010ff */
[----:B------:R-:W-:Y:S01]  /*45f0*/  LEA.HI.X R163, R12, R11, R13, 0x1, P4 ;  /* 0x0000000b0ca37211 */ /* 0x000fe200020f0c0d */
[----:B------:R-:W-:Y:S01]  /*4600*/  IMAD.IADD R13, R15, 0x1, R165 ;  /* 0x000000010f0d7824 */ /* 0x000fe200078e02a5 */
[----:B------:R-:W-:Y:S01]  /*4610*/  ISETP.GT.AND P4, PT, R23, 0x180, P3 ;  /* 0x000001801700780c */ /* 0x000fe20001f84270 */
[----:B------:R-:W-:-:S05]  /*4620*/  @P5 IMAD.MOV.U32 R12, RZ, RZ, R14 ;  /* 0x000000ffff0c5224 */ /* 0x000fca00078e000e */
[----:B------:R0:W-:Y:S07]  /*4630*/  @P5 STG.E.U16 desc[UR36][R12.64], R152 ;  /* 0x000000980c005986 */ /* 0x0001ee000c101524 */
[----:B------:R-:W-:Y:S05]  /*4640*/  @!P4 BRA `(.L_x_76) ;  /* 0x000000000004c947 */ /* 0x000fea0003800000 */
[----:B------:R1:W5:Y:S02]  /*4650*/  LDG.E.LTC128B.U16 R164, desc[UR36][R162.64+0x2] ;  /* 0x00000224a2a47981 */ /* 0x000364000c1e1520 */
.L_x_76:
[----:B------:R-:W-:Y:S05]  /*4660*/  BSYNC B1 ;  /* 0x0000000000017941 */ /* 0x000fea0003800000 */
.L_x_75:
[----:B0----5:R-:W-:Y:S01]  /*4670*/  IMAD.U32 R152, R164, 0x10000, RZ ;  /* 0x00010000a4987824 */ /* 0x021fe200078e00ff */
[----:B------:R-:W-:Y:S01]  /*4680*/  ISETP.GT.AND P0, PT, R23, 0x188, P0 ;  /* 0x000001881700780c */ /* 0x000fe20000704270 */
[----:B------:R-:W-:Y:S01]  /*4690*/  IMAD.WIDE.U32 R182, R8, 0x78, R182 ;  /* 0x0000007808b67825 */ /* 0x000fe200078e00b6 */
[----:B------:R-:W-:Y:S03]  /*46a0*/  BSSY B1, `(.L_x_77) ;  /* 0x0000010000017945 */ /* 0x000fe60003800000 */
[----:B------:R-:W-:Y:S01]  /*46b0*/  FMUL R166, R152, R185 ;  /* 0x000000b998a67220 */ /* 0x000fe20000400000 */
[----:B------:R-:W-:Y:S01]  /*46c0*/  @P4 IMAD.MOV.U32 R174, RZ, RZ, R14 ;  /* 0x000000ffffae4224 */ /* 0x000fe200078e000e */
[----:B------:R-:W-:Y:S02]  /*46d0*/  IADD3 R152, P5, R190, R182, RZ ;  /* 0x000000b6be987210 */ /* 0x000fe40007fbe0ff */
[----:B------:R-:W-:Y:S01]  /*46e0*/  FFMA R166, R153, R186, R166 ;  /* 0x000000ba99a67223 */ /* 0x000fe200000000a6 */
[----:B------:R-:W-:Y:S01]  /*46f0*/  @P4 IMAD.MOV.U32 R175, RZ, RZ, R13 ;  /* 0x000000ffffaf4224 */ /* 0x000fe200078e000d */
[----:B------:R-:W-:-:S03]  /*4700*/  IADD3.X R153, R191, R9, R183, P5, !PT ;  /* 0x00000009bf997210 */ /* 0x000fc60002ffe4b7 */
[----:B------:R-:W-:Y:S01]  /*4710*/  F2FP.BF16.F32.PACK_AB R166, RZ, R166 ;  /* 0x000000a6ffa6723e */ /* 0x000fe200000010ff */
[----:B------:R-:W-:-:S03]  /*4720*/  IMAD.WIDE.U32 R152, R187, R8, R152 ;  /* 0x00000008bb987225 */ /* 0x000fc600078e0098 */
[----:B------:R-:W-:Y:S02]  /*4730*/  PRMT R9, R166, 0x7610, R9 ;  /* 0x00007610a6097816 */ /* 0x000fe40000000009 */
[----:B------:R-:W-:-:S03]  /*4740*/  IADD3 R166, P5, R4, R152, RZ ;  /* 0x0000009804a67210 */ /* 0x000fc60007fbe0ff */
[----:B------:R0:W-:Y:S01]  /*4750*/  @P4 STG.E.U16 desc[UR36][R174.64+0x2], R9 ;  /* 0x00000209ae004986 */ /* 0x0001e2000c101524 */
[----:B------:R-:W-:-:S04]  /*4760*/  LEA R8, P4, R201, R10, 0x1 ;  /* 0x0000000ac9087211 */ /* 0x000fc800078808ff */
[----:B0-----:R-:W-:Y:S01]  /*4770*/  LEA.HI.X R9, R201, R11, R202, 0x1, P4 ;  /* 0x0000000bc9097211 */ /* 0x001fe200020f0cca */
[----:B------:R-:W-:Y:S08]  /*4780*/  @!P0 BRA `(.L_x_78) ;  /* 0x0000000000048947 */ /* 0x000ff00003800000 */
[----:B------:R0:W5:Y:S02]  /*4790*/  LDG.E.LTC128B.U16 R164, desc[UR36][R8.64] ;  /* 0x0000002408a47981 */ /* 0x000164000c1e1520 */
.L_x_78:
[----:B------:R-:W-:Y:S05]  /*47a0*/  BSYNC B1 ;  /* 0x0000000000017941 */ /* 0x000fea0003800000 */
.L_x_77:
[----:B-----5:R-:W-:Y:S01]  /*47b0*/  IMAD.U32 R4, R164, 0x10000, RZ ;  /* 0x00010000a4047824 */ /* 0x020fe200078e00ff */
[----:B------:R-:W-:Y:S01]  /*47c0*/  IADD3.X R167, R5, R193, R153, P5, !PT ;  /* 0x000000c105a77210 */ /* 0x000fe20002ffe499 */
[----:B------:R-:W-:Y:S01]  /*47d0*/  BSSY B1, `(.L_x_79) ;  /* 0x000000e000017945 */ /* 0x000fe20003800000 */
[----:B------:R-:W-:Y:S01]  /*47e0*/  ISETP.GT.AND P3, PT, R23, 0x188, P3 ;  /* 0x000001881700780c */ /* 0x000fe20001f64270 */
[----:B------:R-:W-:Y:S01]  /*47f0*/  FMUL R5, R4, R185 ;  /* 0x000000b904057220 */ /* 0x000fe20000400000 */
[----:B------:R-:W-:Y:S01]  /*4800*/  IADD3 R4, P4, R212, R14, RZ ;  /* 0x0000000ed4047210 */ /* 0x000fe20007f9e0ff */
[----:B------:R-:W-:-:S04]  /*4810*/  IMAD.WIDE.U32 R192, R17, R192, R166 ;  /* 0x000000c011c07225 */ /* 0x000fc800078e00a6 */
[----:B------:R-:W-:Y:S01]  /*4820*/  FFMA R5, R154, R186, R5 ;  /* 0x000000ba9a057223 */ /* 0x000fe20000000005 */
[----:B------:R-:W-:Y:S01]  /*4830*/  IMAD.IADD R208, R208, 0x1, R193 ;  /* 0x00000001d0d07824 */ /* 0x000fe200078e02c1 */
[----:B------:R-:W-:-:S03]  /*4840*/  LEA R10, P5, R192, R10, 0x1 ;  /* 0x0000000ac00a7211 */ /* 0x000fc600078a08ff */
[----:B0-----:R-:W-:Y:S01]  /*4850*/  F2FP.BF16.F32.PACK_AB R8, RZ, R5 ;  /* 0x00000005ff08723e */ /* 0x001fe200000010ff */
[----:B------:R-:W-:Y:S01]  /*4860*/  IMAD.X R5, R13, 0x1, R209, P4 ;  /* 0x000000010d057824 */ /* 0x000fe200020e06d1 */
[----:B------:R-:W-:-:S04]  /*4870*/  LEA.HI.X R11, R192, R11, R208, 0x1, P5 ;  /* 0x0000000bc00b7211 */ /* 0x000fc800028f0cd0 */
[----:B------:R0:W-:Y:S01]  /*4880*/  @P0 STG.E.U16 desc[UR36][R4.64], R8 ;  /* 0x0000000804000986 */ /* 0x0001e2000c101524 */
[----:B------:R-:W-:Y:S05]  /*4890*/  @!P3 BRA `(.L_x_80) ;  /* 0x000000000004b947 */ /* 0x000fea0003800000 */
[----:B------:R2:W5:Y:S02]  /*48a0*/  LDG.E.LTC128B.U16 R164, desc[UR36][R10.64+0x2] ;  /* 0x000002240aa47981 */ /* 0x000564000c1e1520 */
.L_x_80:
[----:B------:R-:W-:Y:S05]  /*48b0*/  BSYNC B1 ;  /* 0x0000000000017941 */ /* 0x000fea0003800000 */
.L_x_79:
        /* <DEDUP_REMOVED lines=9> */
.L_x_82:
[----:B------:R-:W-:Y:S05]  /*4950*/  BSYNC B1 ;  /* 0x0000000000017941 */ /* 0x000fea0003800000 */
.L_x_81:
[----:B0----5:R-:W-:Y:S01]  /*4960*/  IMAD.U32 R8, R164, 0x10000, RZ ;  /* 0x00010000a4087824 */ /* 0x021fe200078e00ff */
[----:B------:R-:W-:Y:S01]  /*4970*/  ISETP.GT.AND P3, PT, R23, 0x180, P2 ;  /* 0x000001801700780c */ /* 0x000fe20001764270 */
[----:B------:R-:W-:Y:S02]  /*4980*/  BSSY B1, `(.L_x_83) ;  /* 0x000000a000017945 */ /* 0x000fe40003800000 */
[----:B------:R-:W-:Y:S01]  /*4990*/  FMUL R9, R8, R185 ;  /* 0x000000b908097220 */ /* 0x000fe20000400000 */
[----:B------:R-:W-:-:S03]  /*49a0*/  @P0 IMAD.MOV.U32 R8, RZ, RZ, R14 ;  /* 0x000000ffff080224 */ /* 0x000fc600078e000e */
[----:B------:R-:W-:-:S05]  /*49b0*/  FFMA R9, R156, R186, R9 ;  /* 0x000000ba9c097223 */ /* 0x000fca0000000009 */
[----:B------:R-:W-:-:S04]  /*49c0*/  F2FP.BF16.F32.PACK_AB R9, RZ, R9 ;  /* 0x00000009ff09723e */ /* 0x000fc800000010ff */
[----:B------:R-:W-:Y:S01]  /*49d0*/  PRMT R17, R9, 0x7610, R17 ;  /* 0x0000761009117816 */ /* 0x000fe20000000011 */
[----:B------:R-:W-:-:S05]  /*49e0*/  @P0 IMAD.MOV.U32 R9, RZ, RZ, R13 ;  /* 0x000000ffff090224 */ /* 0x000fca00078e000d */
[----:B------:R0:W-:Y:S01]  /*49f0*/  @P0 STG.E.U16 desc[UR36][R8.64+0x10], R17 ;  /* 0x0000101108000986 */ /* 0x0001e2000c101524 */
[----:B------:R-:W-:Y:S05]  /*4a00*/  @!P3 BRA `(.L_x_84) ;  /* 0x000000000004b947 */ /* 0x000fea0003800000 */
[----:B------:R0:W5:Y:S02]  /*4a10*/  LDG.E.LTC128B.U16 R164, desc[UR36][R162.64+0x12] ;  /* 0x00001224a2a47981 */ /* 0x000164000c1e1520 */
.L_x_84:
[----:B------:R-:W-:Y:S05]  /*4a20*/  BSYNC B1 ;  /* 0x0000000000017941 */ /* 0x000fea0003800000 */
.L_x_83:
[----:B0----5:R-:W-:Y:S01]  /*4a30*/  IMAD.U32 R8, R164, 0x10000, RZ ;  /* 0x00010000a4087824 */ /* 0x021fe200078e00ff */
[----:B------:R-:W-:Y:S01]  /*4a40*/  ISETP.GT.AND P1, PT, R23, 0x188, P1 ;  /* 0x000001881700780c */ /* 0x000fe20000f24270 */
[----:B------:R-:W-:Y:S01]  /*4a50*/  @P3 IMAD.MOV.U32 R12, RZ, RZ, R14 ;  /* 0x000000ffff0c3224 */ /* 0x000fe200078e000e */
[----:B------:R-:W-:Y:S01]  /*4a60*/  BSSY B1, `(.L_x_85) ;  /* 0x0000007000017945 */ /* 0x000fe20003800000 */
[----:B------:R-:W-:-:S04]  /*4a70*/  FMUL R8, R8, R185 ;  /* 0x000000b908087220 */ /* 0x000fc80000400000 */
[----:B------:R-:W-:-:S05]  /*4a80*/  FFMA R8, R157, R186, R8 ;  /* 0x000000ba9d087223 */ /* 0x000fca0000000008 */
[----:B------:R-:W-:-:S05]  /*4a90*/  F2FP.BF16.F32.PACK_AB R8, RZ, R8 ;  /* 0x00000008ff08723e */ /* 0x000fca00000010ff */
[----:B------:R0:W-:Y:S01]  /*4aa0*/  @P3 STG.E.U16 desc[UR36][R12.64+0x12], R8 ;  /* 0x000012080c003986 */ /* 0x0001e2000c101524 */
[----:B------:R-:W-:Y:S05]  /*4ab0*/  @!P1 BRA `(.L_x_86) ;  /* 0x0000000000049947 */ /* 0x000fea0003800000 */
[----:B------:R0:W5:Y:S02]  /*4ac0*/  LDG.E.LTC128B.U16 R164, desc[UR36][R10.64+0x10] ;  /* 0x000010240aa47981 */ /* 0x000164000c1e1520 */
.L_x_86:
[----:B------:R-:W-:Y:S05]  /*4ad0*/  BSYNC B1 ;  /* 0x0000000000017941 */ /* 0x000fea0003800000 */
.L_x_85:
        /* <DEDUP_REMOVED lines=9> */
.L_x_88:
[----:B------:R-:W-:Y:S05]  /*4b70*/  BSYNC B1 ;  /* 0x0000000000017941 */ /* 0x000fea0003800000 */
.L_x_87:
[----:B-----5:R-:W-:Y:S01]  /*4b80*/  IMAD.U32 R8, R164, 0x10000, RZ ;  /* 0x00010000a4087824 */ /* 0x020fe200078e00ff */
[----:B------:R-:W-:Y:S01]  /*4b90*/  ISETP.GT.AND P3, PT, R3, 0x10, PT ;  /* 0x000000100300780c */ /* 0x000fe20003f64270 */
[----:B------:R-:W-:Y:S02]  /*4ba0*/  BSSY B1, `(.L_x_89) ;  /* 0x0000008000017945 */ /* 0x000fe40003800000 */
[----:B------:R-:W-:Y:S01]  /*4bb0*/  FMUL R8, R8, R185 ;  /* 0x000000b908087220 */ /* 0x000fe20000400000 */
[----:B------:R-:W-:-:S03]  /*4bc0*/  ISETP.GT.AND P0, PT, R23, RZ, P3 ;  /* 0x000000ff1700720c */ /* 0x000fc60001f04270 */
[----:B------:R-:W-:-:S05]  /*4bd0*/  FFMA R8, R159, R186, R8 ;  /* 0x000000ba9f087223 */ /* 0x000fca0000000008 */
[----:B------:R-:W-:-:S05]  /*4be0*/  F2FP.BF16.F32.PACK_AB R8, RZ, R8 ;  /* 0x00000008ff08723e */ /* 0x000fca00000010ff */
[----:B------:R0:W-:Y:S01]  /*4bf0*/  @P2 STG.E.U16 desc[UR36][R4.64+0x12], R8 ;  /* 0x0000120804002986 */ /* 0x0001e2000c101524 */
[----:B------:R-:W-:Y:S05]  /*4c00*/  @!P0 BRA `(.L_x_90) ;  /* 0x0000000000048947 */ /* 0x000fea0003800000 */
[----:B------:R0:W5:Y:S02]  /*4c10*/  LDG.E.LTC128B.U16 R164, desc[UR36][R188.64+0x20] ;  /* 0x00002024bca47981 */ /* 0x000164000c1e1520 */
.L_x_90:
[----:B------:R-:W-:Y:S05]  /*4c20*/  BSYNC B1 ;  /* 0x0000000000017941 */ /* 0x000fea0003800000 */
.L_x_89:
[----:B0----5:R-:W-:Y:S01]  /*4c30*/  IMAD.U32 R4, R164, 0x10000, RZ ;  /* 0x00010000a4047824 */ /* 0x021fe200078e00ff */
        /* <DEDUP_REMOVED lines=9> */
.L_x_92:
[----:B------:R-:W-:Y:S05]  /*4cd0*/  BSYNC B1 ;  /* 0x0000000000017941 */ /* 0x000fea0003800000 */
.L_x_91:
        /* <DEDUP_REMOVED lines=9> */
.L_x_94:
[----:B------:R-:W-:Y:S05]  /*4d70*/  BSYNC B1 ;  /* 0x0000000000017941 */ /* 0x000fea0003800000 */
.L_x_93:
        /* <DEDUP_REMOVED lines=9> */
.L_x_96:
[----:B------:R-:W-:Y:S05]  /*4e10*/  BSYNC B1 ;  /* 0x0000000000017941 */ /* 0x000fea0003800000 */
.L_x_95:
        /* <DEDUP_REMOVED lines=10> */
.L_x_98:
[----:B------:R-:W-:Y:S05]  /*4ec0*/  BSYNC B1 ;  /* 0x0000000000017941 */ /* 0x000fea0003800000 */
.L_x_97:
        /* <DEDUP_REMOVED lines=10> */
.L_x_100:
[----:B------:R-:W-:Y:S05]  /*4f70*/  BSYNC B1 ;  /* 0x0000000000017941 */ /* 0x000fea0003800000 */
.L_x_99:
        /* <DEDUP_REMOVED lines=9> */
.L_x_102:
[----:B------:R-:W-:Y:S05]  /*5010*/  BSYNC B1 ;  /* 0x0000000000017941 */ /* 0x000fea0003800000 */
.L_x_101:
        /* <DEDUP_REMOVED lines=9> */
.L_x_104:
[----:B------:R-:W-:Y:S05]  /*50b0*/  BSYNC B1 ;  /* 0x0000000000017941 */ /* 0x000fea0003800000 */
.L_x_103:
        /* <DEDUP_REMOVED lines=9> */
.L_x_106:
[----:B------:R-:W-:Y:S05]  /*5150*/  BSYNC B1 ;  /* 0x0000000000017941 */ /* 0x000fea0003800000 */
.L_x_105:
        /* <DEDUP_REMOVED lines=9> */
.L_x_108:
[----:B------:R-:W-:Y:S05]  /*51f0*/  BSYNC B1 ;  /* 0x0000000000017941 */ /* 0x000fea0003800000 */
.L_x_107:
        /* <DEDUP_REMOVED lines=9> */
.L_x_110:
[----:B------:R-:W-:Y:S05]  /*5290*/  BSYNC B1 ;  /* 0x0000000000017941 */ /* 0x000fea0003800000 */
.L_x_109:
        /* <DEDUP_REMOVED lines=9> */
.L_x_112:
[----:B------:R-:W-:Y:S05]  /*5330*/  BSYNC B1 ;  /* 0x0000000000017941 */ /* 0x000fea0003800000 */
.L_x_111:
        /* <DEDUP_REMOVED lines=9> */
.L_x_114:
[----:B------:R-:W-:Y:S05]  /*53d0*/  BSYNC B1 ;  /* 0x0000000000017941 */ /* 0x000fea0003800000 */
.L_x_113:
        /* <DEDUP_REMOVED lines=9> */
.L_x_116:
[----:B------:R-:W-:Y:S05]  /*5470*/  BSYNC B1 ;  /* 0x0000000000017941 */ /* 0x000fea0003800000 */
.L_x_115:
        /* <DEDUP_REMOVED lines=9> */
.L_x_118:
[----:B------:R-:W-:Y:S05]  /*5510*/  BSYNC B1 ;  /* 0x0000000000017941 */ /* 0x000fea0003800000 */
.L_x_117:
        /* <DEDUP_REMOVED lines=9> */
.L_x_120:
[----:B------:R-:W-:Y:S05]  /*55b0*/  BSYNC B1 ;  /* 0x0000000000017941 */ /* 0x000fea0003800000 */
.L_x_119:
[----:B-----5:R-:W-:Y:S01]  /*55c0*/  IMAD.U32 R4, R164, 0x10000, RZ ;  /* 0x00010000a4047824 */ /* 0x020fe200078e00ff */
[----:B------:R-:W-:-:S03]  /*55d0*/  ISETP.GT.AND P5, PT, R23, 0x100, P3 ;  /* 0x000001001700780c */ /* 0x000fc60001fa4270 */
[----:B------:R-:W-:-:S04]  /*55e0*/  FMUL R4, R4, R185 ;  /* 0x000000b904047220 */ /* 0x000fc80000400000 */
[----:B------:R-:W-:-:S05]  /*55f0*/  FFMA R4, R143, R186, R4 ;  /* 0x000000ba8f047223 */ /* 0x000fca0000000004 */
[----:B------:R-:W-:-:S04]  /*5600*/  F2FP.BF16.F32.PACK_AB R4, RZ, R4 ;  /* 0x00000004ff04723e */ /* 0x000fc800000010ff */
[----:B------:R-:W-:-:S05]  /*5610*/  PRMT R8, R4, 0x7610, R8 ;  /* 0x0000761004087816 */ /* 0x000fca0000000008 */
[----:B------:R0:W-:Y:S04]  /*5620*/  @P4 STG.E.U16 desc[UR36][R172.64+0x32], R8 ;  /* 0x00003208ac004986 */ /* 0x0001e8000c101524 */
[----:B------:R-:W2:Y:S01]  /*5630*/  @P5 LDG.E.LTC128B.U16 R164, desc[UR36][R170.64+0x20] ;  /* 0x00002024aaa45981 */ /* 0x000ea2000c1e1520 */
[C---:B------:R-:W-:Y:S01]  /*5640*/  IMAD.SHL.U32 R9, R6.reuse, 0x100, RZ ;  /* 0x0000010006097824 */ /* 0x040fe200078e00ff */
[----:B------:R-:W-:Y:S01]  /*5650*/  SHF.L.U64.HI R13, R6, 0x8, R7 ;  /* 0x00000008060d7819 */ /* 0x000fe20000010207 */
[----:B------:R-:W-:Y:S03]  /*5660*/  BSSY B1, `(.L_x_121) ;  /* 0x000000b000017945 */ /* 0x000fe60003800000 */
[----:B------:R-:W-:-:S05]  /*5670*/  IADD3 R206, P4, R9, R206, RZ ;  /* 0x000000ce09ce7210 */ /* 0x000fca0007f9e0ff */
[----:B------:R-:W-:Y:S01]  /*5680*/  IMAD.X R207, R13, 0x1, R205, P4 ;  /* 0x000000010dcf7824 */ /* 0x000fe200020e06cd */
[----:B------:R-:W-:Y:S01]  /*5690*/  ISETP.GT.AND P4, PT, R23, 0x100, P2 ;  /* 0x000001001700780c */ /* 0x000fe20001784270 */
[----:B--2---:R-:W-:-:S04]  /*56a0*/  IMAD.U32 R4, R164, 0x10000, RZ ;  /* 0x00010000a4047824 */ /* 0x004fc800078e00ff */
[----:B0-----:R-:W-:-:S04]  /*56b0*/  FMUL R5, R4, R185 ;  /* 0x000000b904057220 */ /* 0x001fc80000400000 */
[----:B------:R-:W-:-:S05]  /*56c0*/  FFMA R5, R128, R186, R5 ;  /* 0x000000ba80057223 */ /* 0x000fca0000000005 */
[----:B------:R-:W-:-:S05]  /*56d0*/  F2FP.BF16.F32.PACK_AB R5, RZ, R5 ;  /* 0x00000005ff05723e */ /* 0x000fca00000010ff */
[----:B------:R0:W-:Y:S01]  /*56e0*/  @P5 STG.E.U16 desc[UR36][R206.64+0x20], R5 ;  /* 0x00002005ce005986 */ /* 0x0001e2000c101524 */
[----:B------:R-:W-:Y:S05]  /*56f0*/  @!P4 BRA `(.L_x_122) ;  /* 0x000000000004c947 */ /* 0x000fea0003800000 */
[----:B------:R2:W5:Y:S02]  /*5700*/  LDG.E.LTC128B.U16 R164, desc[UR36][R170.64+0x22] ;  /* 0x00002224aaa47981 */ /* 0x000564000c1e1520 */
.L_x_122:
[----:B------:R-:W-:Y:S05]  /*5710*/  BSYNC B1 ;  /* 0x0000000000017941 */ /* 0x000fea0003800000 */
.L_x_121:
[----:B-----5:R-:W-:Y:S01]  /*5720*/  IMAD.U32 R4, R164, 0x10000, RZ ;  /* 0x00010000a4047824 */ /* 0x020fe200078e00ff */
[----:B------:R-:W-:-:S03]  /*5730*/  ISETP.GT.AND P5, PT, R23, 0x108, P3 ;  /* 0x000001081700780c */ /* 0x000fc60001fa4270 */
[----:B------:R-:W-:-:S04]  /*5740*/  FMUL R4, R4, R185 ;  /* 0x000000b904047220 */ /* 0x000fc80000400000 */
[----:B------:R-:W-:-:S05]  /*5750*/  FFMA R4, R129, R186, R4 ;  /* 0x000000ba81047223 */ /* 0x000fca0000000004 */
[----:B------:R-:W-:-:S04]  /*5760*/  F2FP.BF16.F32.PACK_AB R4, RZ, R4 ;  /* 0x00000004ff04723e */ /* 0x000fc800000010ff */
[----:B------:R-:W-:-:S05]  /*5770*/  PRMT R6, R4, 0x7610, R6 ;  /* 0x0000761004067816 */ /* 0x000fca0000000006 */
[----:B------:R1:W-:Y:S04]  /*5780*/  @P4 STG.E.U16 desc[UR36][R206.64+0x22], R6 ;  /* 0x00002206ce004986 */ /* 0x0003e8000c101524 */
[----:B------:R-:W3:Y:S02]  /*5790*/  @P5 LDG.E.LTC128B.U16 R164, desc[UR36][R160.64+0x20] ;  /* 0x00002024a0a45981 */ /* 0x000ee4000c1e1520 */
[----:B---3--:R-:W-:-:S04]  /*57a0*/  IMAD.U32 R4, R164, 0x10000, RZ ;  /* 0x00010000a4047824 */ /* 0x008fc800078e00ff */
[----:B0-----:R-:W-:Y:S01]  /*57b0*/  FMUL R5, R4, R185 ;  /* 0x000000b904057220 */ /* 0x001fe20000400000 */
[----:B------:R-:W-:-:S03]  /*57c0*/  IADD3 R4, P4, R212, R206, RZ ;  /* 0x000000ced4047210 */ /* 0x000fc60007f9e0ff */
[----:B------:R-:W-:Y:S02]  /*57d0*/  FFMA R130, R130, R186, R5 ;  /* 0x000000ba82827223 */ /* 0x000fe40000000005 */
[----:B------:R-:W-:Y:S01]  /*57e0*/  IMAD.X R5, R209, 0x1, R207, P4 ;  /* 0x00000001d1057824 */ /* 0x000fe200020e06cf */
[----:B------:R-:W-:Y:S02]  /*57f0*/  ISETP.GT.AND P4, PT, R23, 0x108, P2 ;  /* 0x000001081700780c */ /* 0x000fe40001784270 */
[----:B------:R-:W-:-:S05]  /*5800*/  F2FP.BF16.F32.PACK_AB R130, RZ, R130 ;  /* 0x00000082ff82723e */ /* 0x000fca00000010ff */
[----:B------:R0:W-:Y:S06]  /*5810*/  @P5 STG.E.U16 desc[UR36][R4.64+0x20], R130 ;  /* 0x0000208204005986 */ /* 0x0001ec000c101524 */
[----:B------:R-:W1:Y:S01]  /*5820*/  @P4 LDG.E.LTC128B.U16 R164, desc[UR36][R160.64+0x22] ;  /* 0x00002224a0a44981 */ /* 0x000e62000c1e1520 */
[----:B------:R-:W-:Y:S01]  /*5830*/  BSSY B1, `(.L_x_123) ;  /* 0x000000b000017945 */ /* 0x000fe20003800000 */
[----:B-1----:R-:W-:-:S04]  /*5840*/  IMAD.U32 R6, R164, 0x10000, RZ ;  /* 0x00010000a4067824 */ /* 0x002fc800078e00ff */
[----:B------:R-:W-:Y:S01]  /*5850*/  FMUL R8, R6, R185 ;  /* 0x000000b906087220 */ /* 0x000fe20000400000 */
[----:B------:R-:W-:-:S03]  /*5860*/  IADD3 R6, P5, R206, R212, RZ ;  /* 0x000000d4ce067210 */ /* 0x000fc60007fbe0ff */
[----:B------:R-:W-:Y:S02]  /*5870*/  FFMA R8, R131, R186, R8 ;  /* 0x000000ba83087223 */ /* 0x000fe40000000008 */
[----:B------:R-:W-:Y:S01]  /*5880*/  IMAD.X R7, R207, 0x1, R209, P5 ;  /* 0x00000001cf077824 */ /* 0x000fe200028e06d1 */
[----:B------:R-:W-:Y:S02]  /*5890*/  ISETP.GT.AND P5, PT, R23, 0x100, P1 ;  /* 0x000001001700780c */ /* 0x000fe40000fa4270 */
[----:B------:R-:W-:-:S05]  /*58a0*/  F2FP.BF16.F32.PACK_AB R8, RZ, R8 ;  /* 0x00000008ff08723e */ /* 0x000fca00000010ff */
[----:B------:R0:W-:Y:S06]  /*58b0*/  @P4 STG.E.U16 desc[UR36][R6.64+0x22], R8 ;  /* 0x0000220806004986 */ /* 0x0001ec000c101524 */
[----:B------:R-:W-:Y:S05]  /*58c0*/  @!P5 BRA `(.L_x_124) ;  /* 0x000000000004d947 */ /* 0x000fea0003800000 */
[----:B------:R1:W5:Y:S02]  /*58d0*/  LDG.E.LTC128B.U16 R164, desc[UR36][R170.64+0x30] ;  /* 0x00003024aaa47981 */ /* 0x000364000c1e1520 */
.L_x_124:
[----:B------:R-:W-:Y:S05]  /*58e0*/  BSYNC B1 ;  /* 0x0000000000017941 */ /* 0x000fea0003800000 */
.L_x_123:
        /* <DEDUP_REMOVED lines=9> */
.L_x_126:
[----:B------:R-:W-:Y:S05]  /*5980*/  BSYNC B1 ;  /* 0x0000000000017941 */ /* 0x000fea0003800000 */
.L_x_125:
        /* <DEDUP_REMOVED lines=9> */
.L_x_128:
[----:B------:R-:W-:Y:S05]  /*5a20*/  BSYNC B1 ;  /* 0x0000000000017941 */ /* 0x000fea0003800000 */
.L_x_127:
        /* <DEDUP_REMOVED lines=9> */
.L_x_130:
[----:B------:R-:W-:Y:S05]  /*5ac0*/  BSYNC B1 ;  /* 0x0000000000017941 */ /* 0x000fea0003800000 */
.L_x_129:
        /* <DEDUP_REMOVED lines=9> */
.L_x_132:
[----:B------:R-:W-:Y:S05]  /*5b60*/  BSYNC B1 ;  /* 0x0000000000017941 */ /* 0x000fea0003800000 */
.L_x_131:
[----:B0----5:R-:W-:Y:S01]  /*5b70*/  IMAD.U32 R6, R164, 0x10000, RZ ;  /* 0x00010000a4067824 */ /* 0x021fe200078e00ff */
[----:B------:R-:W-:Y:S03]  /*5b80*/  BSSY B1, `(.L_x_133) ;  /* 0x000000a000017945 */ /* 0x000fe60003800000 */
        /* <DEDUP_REMOVED lines=9> */
.L_x_134:
[----:B------:R-:W-:Y:S05]  /*5c20*/  BSYNC B1 ;  /* 0x0000000000017941 */ /* 0x000fea0003800000 */
.L_x_133:
        /* <DEDUP_REMOVED lines=9> */
.L_x_136:
[----:B------:R-:W-:Y:S05]  /*5cc0*/  BSYNC B1 ;  /* 0x0000000000017941 */ /* 0x000fea0003800000 */
.L_x_135:
[----:B0----5:R-:W-:Y:S01]  /*5cd0*/  IMAD.U32 R8, R164, 0x10000, RZ ;  /* 0x00010000a4087824 */ /* 0x021fe200078e00ff */
[----:B------:R-:W-:Y:S01]  /*5ce0*/  IADD3 R14, P4, R212, R6, RZ ;  /* 0x00000006d40e7210 */ /* 0x000fe20007f9e0ff */
[----:B------:R-:W-:Y:S01]  /*5cf0*/  BSSY B1, `(.L_x_137) ;  /* 0x0000009000017945 */ /* 0x000fe20003800000 */
[----:B------:R-:W-:Y:S01]  /*5d00*/  ISETP.GT.AND P2, PT, R23, 0x188, P2 ;  /* 0x000001881700780c */ /* 0x000fe20001744270 */
[----:B------:R-:W-:-:S04]  /*5d10*/  FMUL R15, R8, R185 ;  /* 0x000000b9080f7220 */ /* 0x000fc80000400000 */
[----:B------:R-:W-:-:S05]  /*5d20*/  FFMA R15, R122, R186, R15 ;  /* 0x000000ba7a0f7223 */ /* 0x000fca000000000f */
[----:B------:R-:W-:Y:S01]  /*5d30*/  F2FP.BF16.F32.PACK_AB R8, RZ, R15 ;  /* 0x0000000fff08723e */ /* 0x000fe200000010ff */
[----:B------:R-:W-:-:S05]  /*5d40*/  IMAD.X R15, R209, 0x1, R7, P4 ;  /* 0x00000001d10f7824 */ /* 0x000fca00020e0607 */
[----:B------:R0:W-:Y:S01]  /*5d50*/  @P3 STG.E.U16 desc[UR36][R14.64+0x20], R8 ;  /* 0x000020080e003986 */ /* 0x0001e2000c101524 */
[----:B------:R-:W-:Y:S05]  /*5d60*/  @!P2 BRA `(.L_x_138) ;  /* 0x000000000004a947 */ /* 0x000fea0003800000 */
[----:B------:R0:W5:Y:S02]  /*5d70*/  LDG.E.LTC128B.U16 R164, desc[UR36][R10.64+0x22] ;  /* 0x000022240aa47981 */ /* 0x000164000c1e1520 */
.L_x_138:
[----:B------:R-:W-:Y:S05]  /*5d80*/  BSYNC B1 ;  /* 0x0000000000017941 */ /* 0x000fea0003800000 */
.L_x_137:
[----:B0----5:R-:W-:Y:S01]  /*5d90*/  IMAD.U32 R8, R164, 0x10000, RZ ;  /* 0x00010000a4087824 */ /* 0x021fe200078e00ff */
[----:B------:R-:W-:Y:S01]  /*5da0*/  IADD3 R212, P4, P5, R212, R206, R9 ;  /* 0x000000ced4d47210 */ /* 0x000fe20007d9e009 */
[----:B------:R-:W-:Y:S01]  /*5db0*/  BSSY B1, `(.L_x_139) ;  /* 0x0000009000017945 */ /* 0x000fe20003800000 */
[----:B------:R-:W-:Y:S01]  /*5dc0*/  ISETP.GT.AND P3, PT, R23, 0x180, P1 ;  /* 0x000001801700780c */ /* 0x000fe20000f64270 */
[----:B------:R-:W-:Y:S01]  /*5dd0*/  FMUL R8, R8, R185 ;  /* 0x000000b908087220 */ /* 0x000fe20000400000 */
[----:B------:R-:W-:-:S03]  /*5de0*/  IADD3.X R213, R209, R207, R13, P4, P5 ;  /* 0x000000cfd1d57210 */ /* 0x000fc600027ea40d */
[----:B------:R-:W-:-:S05]  /*5df0*/  FFMA R8, R123, R186, R8 ;  /* 0x000000ba7b087223 */ /* 0x000fca0000000008 */
[----:B------:R-:W-:-:S05]  /*5e00*/  F2FP.BF16.F32.PACK_AB R8, RZ, R8 ;  /* 0x00000008ff08723e */ /* 0x000fca00000010ff */
[----:B------:R0:W-:Y:S01]  /*5e10*/  @P2 STG.E.U16 desc[UR36][R212.64+0x22], R8 ;  /* 0x00002208d4002986 */ /* 0x0001e2000c101524 */
[----:B------:R-:W-:Y:S05]  /*5e20*/  @!P3 BRA `(.L_x_140) ;  /* 0x000000000004b947 */ /* 0x000fea0003800000 */
[----:B------:R0:W5:Y:S02]  /*5e30*/  LDG.E.LTC128B.U16 R164, desc[UR36][R162.64+0x30] ;  /* 0x00003024a2a47981 */ /* 0x000164000c1e1520 */
.L_x_140:
[----:B------:R-:W-:Y:S05]  /*5e40*/  BSYNC B1 ;  /* 0x0000000000017941 */ /* 0x000fea0003800000 */
.L_x_139:
        /* <DEDUP_REMOVED lines=9> */
.L_x_142:
[----:B------:R-:W-:Y:S05]  /*5ee0*/  BSYNC B1 ;  /* 0x0000000000017941 */ /* 0x000fea0003800000 */
.L_x_141:
        /* <DEDUP_REMOVED lines=9> */
.L_x_144:
[----:B------:R-:W-:Y:S05]  /*5f80*/  BSYNC B1 ;  /* 0x0000000000017941 */ /* 0x000fea0003800000 */
.L_x_143:
[----:B0----5:R-:W-:Y:S01]  /*5f90*/  IMAD.U32 R8, R164, 0x10000, RZ ;  /* 0x00010000a4087824 */ /* 0x021fe200078e00ff */
[----:B------:R-:W-:Y:S01]  /*5fa0*/  ISETP.GT.AND P0, PT, R23, 0x188, P0 ;  /* 0x000001881700780c */ /* 0x000fe20000704270 */
[----:B------:R-:W-:Y:S02]  /*5fb0*/  BSSY B1, `(.L_x_145) ;  /* 0x000000a000017945 */ /* 0x000fe40003800000 */
[----:B------:R-:W-:Y:S01]  /*5fc0*/  FMUL R9, R8, R185 ;  /* 0x000000b908097220 */ /* 0x000fe20000400000 */
[----:B------:R-:W-:-:S03]  /*5fd0*/  IMAD.MOV.U32 R8, RZ, RZ, R14 ;  /* 0x000000ffff087224 */ /* 0x000fc600078e000e */
[----:B------:R-:W-:-:S05]  /*5fe0*/  FFMA R9, R126, R186, R9 ;  /* 0x000000ba7e097223 */ /* 0x000fca0000000009 */
[----:B------:R-:W-:-:S04]  /*5ff0*/  F2FP.BF16.F32.PACK_AB R9, RZ, R9 ;  /* 0x00000009ff09723e */ /* 0x000fc800000010ff */
[----:B------:R-:W-:Y:S01]  /*6000*/  PRMT R12, R9, 0x7610, R12 ;  /* 0x00007610090c7816 */ /* 0x000fe2000000000c */
[----:B------:R-:W-:-:S05]  /*6010*/  IMAD.MOV.U32 R9, RZ, RZ, R15 ;  /* 0x000000ffff097224 */ /* 0x000fca00078e000f */
[----:B------:R0:W-:Y:S01]  /*6020*/  @P1 STG.E.U16 desc[UR36][R8.64+0x30], R12 ;  /* 0x0000300c08001986 */ /* 0x0001e2000c101524 */
[----:B------:R-:W-:Y:S05]  /*6030*/  @!P0 BRA `(.L_x_146) ;  /* 0x0000000000048947 */ /* 0x000fea0003800000 */
[----:B------:R0:W5:Y:S02]  /*6040*/  LDG.E.LTC128B.U16 R164, desc[UR36][R10.64+0x32] ;  /* 0x000032240aa47981 */ /* 0x000164000c1e1520 */
.L_x_146:
[----:B------:R-:W-:Y:S05]  /*6050*/  BSYNC B1 ;  /* 0x0000000000017941 */ /* 0x000fea0003800000 */
.L_x_145:
        /* <DEDUP_REMOVED lines=10> */
.L_x_148:
[----:B------:R-:W-:Y:S05]  /*6100*/  BSYNC B1 ;  /* 0x0000000000017941 */ /* 0x000fea0003800000 */
.L_x_147:
        /* <DEDUP_REMOVED lines=10> */
.L_x_150:
[----:B------:R-:W-:Y:S05]  /*61b0*/  BSYNC B1 ;  /* 0x0000000000017941 */ /* 0x000fea0003800000 */
.L_x_149:
        /* <DEDUP_REMOVED lines=9> */
.L_x_152:
[----:B------:R-:W-:Y:S05]  /*6250*/  BSYNC B1 ;  /* 0x0000000000017941 */ /* 0x000fea0003800000 */
.L_x_151:
        /* <DEDUP_REMOVED lines=9> */
.L_x_154:
[----:B------:R-:W-:Y:S05]  /*62f0*/  BSYNC B1 ;  /* 0x0000000000017941 */ /* 0x000fea0003800000 */
.L_x_153:
        /* <DEDUP_REMOVED lines=10> */
.L_x_156:
[----:B------:R-:W-:Y:S05]  /*63a0*/  BSYNC B1 ;  /* 0x0000000000017941 */ /* 0x000fea0003800000 */
.L_x_155:
        /* <DEDUP_REMOVED lines=10> */
.L_x_158:
[----:B------:R-:W-:Y:S05]  /*6450*/  BSYNC B1 ;  /* 0x0000000000017941 */ /* 0x000fea0003800000 */
.L_x_157:
        /* <DEDUP_REMOVED lines=9> */
.L_x_160:
[----:B------:R-:W-:Y:S05]  /*64f0*/  BSYNC B1 ;  /* 0x0000000000017941 */ /* 0x000fea0003800000 */
.L_x_159:
        /* <DEDUP_REMOVED lines=9> */
.L_x_162:
[----:B------:R-:W-:Y:S05]  /*6590*/  BSYNC B1 ;  /* 0x0000000000017941 */ /* 0x000fea0003800000 */
.L_x_161:
        /* <DEDUP_REMOVED lines=9> */
.L_x_164:
[----:B------:R-:W-:Y:S05]  /*6630*/  BSYNC B1 ;  /* 0x0000000000017941 */ /* 0x000fea0003800000 */
.L_x_163:
        /* <DEDUP_REMOVED lines=9> */
.L_x_166:
[----:B------:R-:W-:Y:S05]  /*66d0*/  BSYNC B1 ;  /* 0x0000000000017941 */ /* 0x000fea0003800000 */
.L_x_165:
        /* <DEDUP_REMOVED lines=9> */
.L_x_168:
[----:B------:R-:W-:Y:S05]  /*6770*/  BSYNC B1 ;  /* 0x0000000000017941 */ /* 0x000fea0003800000 */
.L_x_167:
        /* <DEDUP_REMOVED lines=9> */
.L_x_170:
[----:B------:R-:W-:Y:S05]  /*6810*/  BSYNC B1 ;  /* 0x0000000000017941 */ /* 0x000fea0003800000 */
.L_x_169:
        /* <DEDUP_REMOVED lines=9> */
.L_x_172:
[----:B------:R-:W-:Y:S05]  /*68b0*/  BSYNC B1 ;  /* 0x0000000000017941 */ /* 0x000fea0003800000 */
.L_x_171:
        /* <DEDUP_REMOVED lines=9> */
.L_x_174:
[----:B------:R-:W-:Y:S05]  /*6950*/  BSYNC B1 ;  /* 0x0000000000017941 */ /* 0x000fea0003800000 */
.L_x_173:
        /* <DEDUP_REMOVED lines=9> */
.L_x_176:
[----:B------:R-:W-:Y:S05]  /*69f0*/  BSYNC B1 ;  /* 0x0000000000017941 */ /* 0x000fea0003800000 */
.L_x_175:
        /* <DEDUP_REMOVED lines=9> */
.L_x_178:
[----:B------:R-:W-:Y:S05]  /*6a90*/  BSYNC B1 ;  /* 0x0000000000017941 */ /* 0x000fea0003800000 */
.L_x_177:
        /* <DEDUP_REMOVED lines=9> */
.L_x_180:
[----:B------:R-:W-:Y:S05]  /*6b30*/  BSYNC B1 ;  /* 0x0000000000017941 */ /* 0x000fea0003800000 */
.L_x_179:
        /* <DEDUP_REMOVED lines=9> */
.L_x_182:
[----:B------:R-:W-:Y:S05]  /*6bd0*/  BSYNC B1 ;  /* 0x0000000000017941 */ /* 0x000fea0003800000 */
.L_x_181:
        /* <DEDUP_REMOVED lines=9> */
.L_x_184:
[----:B------:R-:W-:Y:S05]  /*6c70*/  BSYNC B1 ;  /* 0x0000000000017941 */ /* 0x000fea0003800000 */
.L_x_183:
        /* <DEDUP_REMOVED lines=9> */
.L_x_186:
[----:B------:R-:W-:Y:S05]  /*6d10*/  BSYNC B1 ;  /* 0x0000000000017941 */ /* 0x000fea0003800000 */
.L_x_185:
        /* <DEDUP_REMOVED lines=9> */
.L_x_188:
[----:B------:R-:W-:Y:S05]  /*6db0*/  BSYNC B1 ;  /* 0x0000000000017941 */ /* 0x000fea0003800000 */
.L_x_187:
        /* <DEDUP_REMOVED lines=9> */
.L_x_190:
[----:B------:R-:W-:Y:S05]  /*6e50*/  BSYNC B1 ;  /* 0x0000000000017941 */ /* 0x000fea0003800000 */
.L_x_189:
        /* <DEDUP_REMOVED lines=9> */
.L_x_192:
[----:B------:R-:W-:Y:S05]  /*6ef0*/  BSYNC B1 ;  /* 0x0000000000017941 */ /* 0x000fea0003800000 */
.L_x_191:
        /* <DEDUP_REMOVED lines=9> */
.L_x_194:
[----:B------:R-:W-:Y:S05]  /*6f90*/  BSYNC B1 ;  /* 0x0000000000017941 */ /* 0x000fea0003800000 */
.L_x_193:
        /* <DEDUP_REMOVED lines=9> */
.L_x_196:
[----:B------:R-:W-:Y:S05]  /*7030*/  BSYNC B1 ;  /* 0x0000000000017941 */ /* 0x000fea0003800000 */
.L_x_195:
        /* <DEDUP_REMOVED lines=9> */
.L_x_198:
[----:B------:R-:W-:Y:S05]  /*70d0*/  BSYNC B1 ;  /* 0x0000000000017941 */ /* 0x000fea0003800000 */
.L_x_197:
        /* <DEDUP_REMOVED lines=9> */
.L_x_200:
[----:B------:R-:W-:Y:S05]  /*7170*/  BSYNC B1 ;  /* 0x0000000000017941 */ /* 0x000fea0003800000 */
.L_x_199:
        /* <DEDUP_REMOVED lines=9> */
.L_x_202:
[----:B------:R-:W-:Y:S05]  /*7210*/  BSYNC B1 ;  /* 0x0000000000017941 */ /* 0x000fea0003800000 */
.L_x_201:
        /* <DEDUP_REMOVED lines=9> */
.L_x_204:
[----:B------:R-:W-:Y:S05]  /*72b0*/  BSYNC B1 ;  /* 0x0000000000017941 */ /* 0x000fea0003800000 */
.L_x_203:
        /* <DEDUP_REMOVED lines=9> */
.L_x_206:
[----:B------:R-:W-:Y:S05]  /*7350*/  BSYNC B1 ;  /* 0x0000000000017941 */ /* 0x000fea0003800000 */
.L_x_205:
        /* <DEDUP_REMOVED lines=9> */
.L_x_208:
[----:B------:R-:W-:Y:S05]  /*73f0*/  BSYNC B1 ;  /* 0x0000000000017941 */ /* 0x000fea0003800000 */
.L_x_207:
        /* <DEDUP_REMOVED lines=9> */
.L_x_210:
[----:B------:R-:W-:Y:S05]  /*7490*/  BSYNC B1 ;  /* 0x0000000000017941 */ /* 0x000fea0003800000 */
.L_x_209:
        /* <DEDUP_REMOVED lines=10> */
.L_x_212:
[----:B------:R-:W-:Y:S05]  /*7540*/  BSYNC B1 ;  /* 0x0000000000017941 */ /* 0x000fea0003800000 */
.L_x_211:
        /* <DEDUP_REMOVED lines=10> */
.L_x_214:
[----:B------:R-:W-:Y:S05]  /*75f0*/  BSYNC B1 ;  /* 0x0000000000017941 */ /* 0x000fea0003800000 */
.L_x_213:
        /* <DEDUP_REMOVED lines=9> */
.L_x_216:
[----:B------:R-:W-:Y:S05]  /*7690*/  BSYNC B1 ;  /* 0x0000000000017941 */ /* 0x000fea0003800000 */
.L_x_215:
        /* <DEDUP_REMOVED lines=9> */
.L_x_218:
[----:B------:R-:W-:Y:S05]  /*7730*/  BSYNC B1 ;  /* 0x0000000000017941 */ /* 0x000fea0003800000 */
.L_x_217:
        /* <DEDUP_REMOVED lines=10> */
.L_x_220:
[----:B------:R-:W-:Y:S05]  /*77e0*/  BSYNC B1 ;  /* 0x0000000000017941 */ /* 0x000fea0003800000 */
.L_x_219:
        /* <DEDUP_REMOVED lines=10> */
.L_x_222:
[----:B------:R-:W-:Y:S05]  /*7890*/  BSYNC B1 ;  /* 0x0000000000017941 */ /* 0x000fea0003800000 */
.L_x_221:
        /* <DEDUP_REMOVED lines=9> */
.L_x_224:
[----:B------:R-:W-:Y:S05]  /*7930*/  BSYNC B1 ;  /* 0x0000000000017941 */ /* 0x000fea0003800000 */
.L_x_223:
        /* <DEDUP_REMOVED lines=9> */
.L_x_226:
[----:B------:R-:W-:Y:S05]  /*79d0*/  BSYNC B1 ;  /* 0x0000000000017941 */ /* 0x000fea0003800000 */
.L_x_225:
        /* <DEDUP_REMOVED lines=9> */
.L_x_228:
[----:B------:R-:W-:Y:S05]  /*7a70*/  BSYNC B1 ;  /* 0x0000000000017941 */ /* 0x000fea0003800000 */
.L_x_227:
        /* <DEDUP_REMOVED lines=9> */
.L_x_230:
[----:B------:R-:W-:Y:S05]  /*7b10*/  BSYNC B1 ;  /* 0x0000000000017941 */ /* 0x000fea0003800000 */
.L_x_229:
        /* <DEDUP_REMOVED lines=9> */
.L_x_232:
[----:B------:R-:W-:Y:S05]  /*7bb0*/  BSYNC B1 ;  /* 0x0000000000017941 */ /* 0x000fea0003800000 */
.L_x_231:
        /* <DEDUP_REMOVED lines=9> */
.L_x_234:
[----:B------:R-:W-:Y:S05]  /*7c50*/  BSYNC B1 ;  /* 0x0000000000017941 */ /* 0x000fea0003800000 */
.L_x_233:
        /* <DEDUP_REMOVED lines=9> */
.L_x_236:
[----:B------:R-:W-:Y:S05]  /*7cf0*/  BSYNC B1 ;  /* 0x0000000000017941 */ /* 0x000fea0003800000 */
.L_x_235:
        /* <DEDUP_REMOVED lines=9> */
.L_x_238:
[----:B------:R-:W-:Y:S05]  /*7d90*/  BSYNC B1 ;  /* 0x0000000000017941 */ /* 0x000fea0003800000 */
.L_x_237:
        /* <DEDUP_REMOVED lines=9> */
.L_x_240:
[----:B------:R-:W-:Y:S05]  /*7e30*/  BSYNC B1 ;  /* 0x0000000000017941 */ /* 0x000fea0003800000 */
.L_x_239:
        /* <DEDUP_REMOVED lines=9> */
.L_x_242:
[----:B------:R-:W-:Y:S05]  /*7ed0*/  BSYNC B1 ;  /* 0x0000000000017941 */ /* 0x000fea0003800000 */
.L_x_241:
        /* <DEDUP_REMOVED lines=9> */
.L_x_244:
[----:B------:R-:W-:Y:S05]  /*7f70*/  BSYNC B1 ;  /* 0x0000000000017941 */ /* 0x000fea0003800000 */
.L_x_243:
        /* <DEDUP_REMOVED lines=9> */
.L_x_246:
[----:B------:R-:W-:Y:S05]  /*8010*/  BSYNC B1 ;  /* 0x0000000000017941 */ /* 0x000fea0003800000 */
.L_x_245:
        /* <DEDUP_REMOVED lines=9> */
.L_x_248:
[----:B------:R-:W-:Y:S05]  /*80b0*/  BSYNC B1 ;  /* 0x0000000000017941 */ /* 0x000fea0003800000 */
.L_x_247:
        /* <DEDUP_REMOVED lines=9> */
.L_x_250:
[----:B------:R-:W-:Y:S05]  /*8150*/  BSYNC B1 ;  /* 0x0000000000017941 */ /* 0x000fea0003800000 */
.L_x_249:
        /* <DEDUP_REMOVED lines=9> */
.L_x_252:
[----:B------:R-:W-:Y:S05]  /*81f0*/  BSYNC B1 ;  /* 0x0000000000017941 */ /* 0x000fea0003800000 */
.L_x_251:
        /* <DEDUP_REMOVED lines=9> */
.L_x_254:
[----:B------:R-:W-:Y:S05]  /*8290*/  BSYNC B1 ;  /* 0x0000000000017941 */ /* 0x000fea0003800000 */
.L_x_253:
        /* <DEDUP_REMOVED lines=9> */
.L_x_256:
[----:B------:R-:W-:Y:S05]  /*8330*/  BSYNC B1 ;  /* 0x0000000000017941 */ /* 0x000fea0003800000 */
.L_x_255:
        /* <DEDUP_REMOVED lines=9> */
.L_x_258:
[----:B------:R-:W-:Y:S05]  /*83d0*/  BSYNC B1 ;  /* 0x0000000000017941 */ /* 0x000fea0003800000 */
.L_x_257:
        /* <DEDUP_REMOVED lines=9> */
.L_x_260:
[----:B------:R-:W-:Y:S05]  /*8470*/  BSYNC B1 ;  /* 0x0000000000017941 */ /* 0x000fea0003800000 */
.L_x_259:
        /* <DEDUP_REMOVED lines=9> */
.L_x_262:
[----:B------:R-:W-:Y:S05]  /*8510*/  BSYNC B1 ;  /* 0x0000000000017941 */ /* 0x000fea0003800000 */
.L_x_261:
        /* <DEDUP_REMOVED lines=9> */
.L_x_264:
[----:B------:R-:W-:Y:S05]  /*85b0*/  BSYNC B1 ;  /* 0x0000000000017941 */ /* 0x000fea0003800000 */
.L_x_263:
        /* <DEDUP_REMOVED lines=9> */
.L_x_266:
[----:B------:R-:W-:Y:S05]  /*8650*/  BSYNC B1 ;  /* 0x0000000000017941 */ /* 0x000fea0003800000 */
.L_x_265:
        /* <DEDUP_REMOVED lines=9> */
.L_x_268:
[----:B------:R-:W-:Y:S05]  /*86f0*/  BSYNC B1 ;  /* 0x0000000000017941 */ /* 0x000fea0003800000 */
.L_x_267:
        /* <DEDUP_REMOVED lines=9> */
.L_x_270:
[----:B------:R-:W-:Y:S05]  /*8790*/  BSYNC B1 ;  /* 0x0000000000017941 */ /* 0x000fea0003800000 */
.L_x_269:
        /* <DEDUP_REMOVED lines=9> */
.L_x_272:
[----:B------:R-:W-:Y:S05]  /*8830*/  BSYNC B1 ;  /* 0x0000000000017941 */ /* 0x000fea0003800000 */
.L_x_271:
        /* <DEDUP_REMOVED lines=9> */
.L_x_274:
[----:B------:R-:W-:Y:S05]  /*88d0*/  BSYNC B1 ;  /* 0x0000000000017941 */ /* 0x000fea0003800000 */
.L_x_273:
        /* <DEDUP_REMOVED lines=10> */
.L_x_276:
[----:B------:R-:W-:Y:S05]  /*8980*/  BSYNC B1 ;  /* 0x0000000000017941 */ /* 0x000fea0003800000 */
.L_x_275:
        /* <DEDUP_REMOVED lines=10> */
.L_x_278:
[----:B------:R-:W-:Y:S05]  /*8a30*/  BSYNC B1 ;  /* 0x0000000000017941 */ /* 0x000fea0003800000 */
.L_x_277:
        /* <DEDUP_REMOVED lines=9> */
.L_x_280:
[----:B------:R-:W-:Y:S05]  /*8ad0*/  BSYNC B1 ;  /* 0x0000000000017941 */ /* 0x000fea0003800000 */
.L_x_279:
        /* <DEDUP_REMOVED lines=9> */
.L_x_282:
[----:B------:R-:W-:Y:S05]  /*8b70*/  BSYNC B1 ;  /* 0x0000000000017941 */ /* 0x000fea0003800000 */
.L_x_281:
        /* <DEDUP_REMOVED lines=10> */
.L_x_284:
[----:B------:R-:W-:Y:S05]  /*8c20*/  BSYNC B1 ;  /* 0x0000000000017941 */ /* 0x000fea0003800000 */
.L_x_283:
        /* <DEDUP_REMOVED lines=10> */
.L_x_286:
[----:B------:R-:W-:Y:S05]  /*8cd0*/  BSYNC B1 ;  /* 0x0000000000017941 */ /* 0x000fea0003800000 */
.L_x_285:
        /* <DEDUP_REMOVED lines=9> */
.L_x_288:
[----:B------:R-:W-:Y:S05]  /*8d70*/  BSYNC B1 ;  /* 0x0000000000017941 */ /* 0x000fea0003800000 */
.L_x_287:
        /* <DEDUP_REMOVED lines=9> */
.L_x_290:
[----:B------:R-:W-:Y:S05]  /*8e10*/  BSYNC B1 ;  /* 0x0000000000017941 */ /* 0x000fea0003800000 */
.L_x_289:
        /* <DEDUP_REMOVED lines=9> */
.L_x_292:
[----:B------:R-:W-:Y:S05]  /*8eb0*/  BSYNC B1 ;  /* 0x0000000000017941 */ /* 0x000fea0003800000 */
.L_x_291:
        /* <DEDUP_REMOVED lines=9> */
.L_x_294:
[----:B------:R-:W-:Y:S05]  /*8f50*/  BSYNC B1 ;  /* 0x0000000000017941 */ /* 0x000fea0003800000 */
.L_x_293:
        /* <DEDUP_REMOVED lines=9> */
.L_x_296:
[----:B------:R-:W-:Y:S05]  /*8ff0*/  BSYNC B1 ;  /* 0x0000000000017941 */ /* 0x000fea0003800000 */
.L_x_295:
        /* <DEDUP_REMOVED lines=9> */
.L_x_298:
[----:B------:R-:W-:Y:S05]  /*9090*/  BSYNC B1 ;  /* 0x0000000000017941 */ /* 0x000fea0003800000 */
.L_x_297:
        /* <DEDUP_REMOVED lines=9> */
.L_x_300:
[----:B------:R-:W-:Y:S05]  /*9130*/  BSYNC B1 ;  /* 0x0000000000017941 */ /* 0x000fea0003800000 */
.L_x_299:
        /* <DEDUP_REMOVED lines=9> */
.L_x_302:
[----:B------:R-:W-:Y:S05]  /*91d0*/  BSYNC B1 ;  /* 0x0000000000017941 */ /* 0x000fea0003800000 */
.L_x_301:
        /* <DEDUP_REMOVED lines=9> */
.L_x_304:
[----:B------:R-:W-:Y:S05]  /*9270*/  BSYNC B1 ;  /* 0x0000000000017941 */ /* 0x000fea0003800000 */
.L_x_303:
        /* <DEDUP_REMOVED lines=9> */
.L_x_306:
[----:B------:R-:W-:Y:S05]  /*9310*/  BSYNC B1 ;  /* 0x0000000000017941 */ /* 0x000fea0003800000 */
.L_x_305:
        /* <DEDUP_REMOVED lines=9> */
.L_x_308:
[----:B------:R-:W-:Y:S05]  /*93b0*/  BSYNC B1 ;  /* 0x0000000000017941 */ /* 0x000fea0003800000 */
.L_x_307:
        /* <DEDUP_REMOVED lines=9> */
.L_x_310:
[----:B------:R-:W-:Y:S05]  /*9450*/  BSYNC B1 ;  /* 0x0000000000017941 */ /* 0x000fea0003800000 */
.L_x_309:
        /* <DEDUP_REMOVED lines=9> */
.L_x_312:
[----:B------:R-:W-:Y:S05]  /*94f0*/  BSYNC B1 ;  /* 0x0000000000017941 */ /* 0x000fea0003800000 */
.L_x_311:
        /* <DEDUP_REMOVED lines=9> */
.L_x_314:
[----:B------:R-:W-:Y:S05]  /*9590*/  BSYNC B1 ;  /* 0x0000000000017941 */ /* 0x000fea0003800000 */
.L_x_313:
        /* <DEDUP_REMOVED lines=9> */
.L_x_316:
[----:B------:R-:W-:Y:S05]  /*9630*/  BSYNC B1 ;  /* 0x0000000000017941 */ /* 0x000fea0003800000 */
.L_x_315:
        /* <DEDUP_REMOVED lines=9> */
.L_x_318:
[----:B------:R-:W-:Y:S05]  /*96d0*/  BSYNC B1 ;  /* 0x0000000000017941 */ /* 0x000fea0003800000 */
.L_x_317:
        /* <DEDUP_REMOVED lines=9> */
.L_x_320:
[----:B------:R-:W-:Y:S05]  /*9770*/  BSYNC B1 ;  /* 0x0000000000017941 */ /* 0x000fea0003800000 */
.L_x_319:
        /* <DEDUP_REMOVED lines=9> */
.L_x_322:
[----:B------:R-:W-:Y:S05]  /*9810*/  BSYNC B1 ;  /* 0x0000000000017941 */ /* 0x000fea0003800000 */
.L_x_321:
        /* <DEDUP_REMOVED lines=9> */
.L_x_324:
[----:B------:R-:W-:Y:S05]  /*98b0*/  BSYNC B1 ;  /* 0x0000000000017941 */ /* 0x000fea0003800000 */
.L_x_323:
        /* <DEDUP_REMOVED lines=9> */
.L_x_326:
[----:B------:R-:W-:Y:S05]  /*9950*/  BSYNC B1 ;  /* 0x0000000000017941 */ /* 0x000fea0003800000 */
.L_x_325:
        /* <DEDUP_REMOVED lines=9> */
.L_x_328:
[----:B------:R-:W-:Y:S05]  /*99f0*/  BSYNC B1 ;  /* 0x0000000000017941 */ /* 0x000fea0003800000 */
.L_x_327:
        /* <DEDUP_REMOVED lines=9> */
.L_x_330:
[----:B------:R-:W-:Y:S05]  /*9a90*/  BSYNC B1 ;  /* 0x0000000000017941 */ /* 0x000fea0003800000 */
.L_x_329:
        /* <DEDUP_REMOVED lines=9> */
.L_x_332:
[----:B------:R-:W-:Y:S05]  /*9b30*/  BSYNC B1 ;  /* 0x0000000000017941 */ /* 0x000fea0003800000 */
.L_x_331:
        /* <DEDUP_REMOVED lines=9> */
.L_x_334:
[----:B------:R-:W-:Y:S05]  /*9bd0*/  BSYNC B1 ;  /* 0x0000000000017941 */ /* 0x000fea0003800000 */
.L_x_333:
        /* <DEDUP_REMOVED lines=9> */
.L_x_336:
[----:B------:R-:W-:Y:S05]  /*9c70*/  BSYNC B1 ;  /* 0x0000000000017941 */ /* 0x000fea0003800000 */
.L_x_335:
        /* <DEDUP_REMOVED lines=9> */
.L_x_338:
[----:B------:R-:W-:Y:S05]  /*9d10*/  BSYNC B1 ;  /* 0x0000000000017941 */ /* 0x000fea0003800000 */
.L_x_337:
[----:B------:R-:W-:Y:S05]  /*9d20*/  @!P0 BRA `(.L_x_339) ;  /* 0x0000002c00208947 */ /* 0x000fea0003800000 */
[----:B-----5:R-:W-:-:S04]  /*9d30*/  IMAD.U32 R164, R164, 0x10000, RZ ;  /* 0x00010000a4a47824 */ /* 0x020fc800078e00ff */
[----:B------:R-:W-:-:S04]  /*9d40*/  FMUL R164, R164, R185 ;  /* 0x000000b9a4a47220 */ /* 0x000fc80000400000 */
[----:B------:R-:W-:-:S05]  /*9d50*/  FFMA R164, R31, R186, R164 ;  /* 0x000000ba1fa47223 */ /* 0x000fca00000000a4 */
[----:B------:R-:W-:-:S05]  /*9d60*/  F2FP.BF16.F32.PACK_AB R164, RZ, R164 ;  /* 0x000000a4ffa4723e */ /* 0x000fca00000010ff */
[----:B------:R0:W-:Y:S01]  /*9d70*/  STG.E.U16 desc[UR36][R8.64+0x92], R164 ;  /* 0x000092a408007986 */ /* 0x0001e2000c101524 */
[----:B------:R-:W-:Y:S05]  /*9d80*/  BRA `(.L_x_339) ;  /* 0x0000002c00087947 */ /* 0x000fea0003800000 */
.L_x_34:
[----:B------:R-:W-:Y:S01]  /*9d90*/  ULDC.64 UR4, c[0x0][0x5c0] ;  /* 0x0001700000047ab9 */ /* 0x000fe20000000a00 */
[-C--:B------:R-:W-:Y:S01]  /*9da0*/  FMUL R176, R176, R186.reuse ;  /* 0x000000bab0b07220 */ /* 0x080fe20000400000 */
[----:B------:R-:W-:Y:S01]  /*9db0*/  LEA R4, P2, R188, UR4, 0x1 ;  /* 0x00000004bc047c11 */ /* 0x000fe2000f8408ff */
[----:B------:R-:W-:Y:S01]  /*9dc0*/  IMAD.SHL.U32 R13, R6, 0x10, RZ ;  /* 0x00000010060d7824 */ /* 0x000fe200078e00ff */
[----:B------:R-:W-:Y:S01]  /*9dd0*/  ISETP.GT.AND P3, PT, R3, 0x1, PT ;  /* 0x000000010300780c */ /* 0x000fe20003f64270 */
[----:B------:R-:W-:Y:S01]  /*9de0*/  FMUL R177, R177, R186 ;  /* 0x000000bab1b17220 */ /* 0x000fe20000400000 */
[----:B------:R-:W-:Y:S01]  /*9df0*/  F2FP.BF16.F32.PACK_AB R176, RZ, R176 ;  /* 0x000000b0ffb0723e */ /* 0x000fe200000010ff */
[-C--:B------:R-:W-:Y:S01]  /*9e00*/  FMUL R179, R179, R186.reuse ;  /* 0x000000bab3b37220 */ /* 0x080fe20000400000 */
[----:B------:R-:W-:Y:S01]  /*9e10*/  LEA.HI.X R5, R188, UR5, R197, 0x1, P2 ;  /* 0x00000005bc057c11 */ /* 0x000fe200090f0cc5 */
[-C--:B------:R-:W-:Y:S01]  /*9e20*/  FMUL R178, R178, R186.reuse ;  /* 0x000000bab2b27220 */ /* 0x080fe20000400000 */
[C---:B------:R-:W-:Y:S01]  /*9e30*/  ISETP.GT.AND P2, PT, R23.reuse, RZ, P3 ;  /* 0x000000ff1700720c */ /* 0x040fe20001f44270 */
[-C--:B------:R-:W-:Y:S01]  /*9e40*/  FMUL R180, R180, R186.reuse ;  /* 0x000000bab4b47220 */ /* 0x080fe20000400000 */
[C---:B------:R-:W-:Y:S01]  /*9e50*/  ISETP.GT.AND P5, PT, R23.reuse, 0x8, P0 ;  /* 0x000000081700780c */ /* 0x040fe200007a4270 */
[----:B------:R-:W-:Y:S01]  /*9e60*/  @P1 STG.E.U16 desc[UR36][R4.64], R176 ;  /* 0x000000b004001986 */ /* 0x000fe2000c101524 */
[----:B------:R-:W-:Y:S01]  /*9e70*/  ISETP.GT.AND P1, PT, R23, 0x8, P3 ;  /* 0x000000081700780c */ /* 0x000fe20001f24270 */
[-C--:B------:R-:W-:Y:S01]  /*9e80*/  FMUL R181, R181, R186.reuse ;  /* 0x000000bab5b57220 */ /* 0x080fe20000400000 */
[----:B------:R-:W-:Y:S01]  /*9e90*/  SHF.L.U64.HI R11, R6, 0x4, R7 ;  /* 0x00000004060b7819 */ /* 0x000fe20000010207 */
[----:B------:R-:W-:Y:S01]  /*9ea0*/  FMUL R182, R182, R186 ;  /* 0x000000bab6b67220 */ /* 0x000fe20000400000 */
[----:B------:R-:W-:Y:S01]  /*9eb0*/  IADD3 R8, P4, R13, R4, RZ ;  /* 0x000000040d087210 */ /* 0x000fe20007f9e0ff */
[-C--:B------:R-:W-:Y:S01]  /*9ec0*/  FMUL R183, R183, R186.reuse ;  /* 0x000000bab7b77220 */ /* 0x080fe20000400000 */
[----:B------:R-:W-:Y:S01]  /*9ed0*/  F2FP.BF16.F32.PACK_AB R177, RZ, R177 ;  /* 0x000000b1ffb1723e */ /* 0x000fe200000010ff */
[----:B------:R-:W-:Y:S01]  /*9ee0*/  FMUL R168, R168, R186 ;  /* 0x000000baa8a87220 */ /* 0x000fe20000400000 */
[----:B------:R-:W-:Y:S01]  /*9ef0*/  F2FP.BF16.F32.PACK_AB R179, RZ, R179 ;  /* 0x000000b3ffb3723e */ /* 0x000fe200000010ff */
[----:B------:R-:W-:Y:S01]  /*9f00*/  IMAD.X R9, R11, 0x1, R5, P4 ;  /* 0x000000010b097824 */ /* 0x000fe200020e0605 */
[----:B------:R-:W-:Y:S01]  /*9f10*/  F2FP.BF16.F32.PACK_AB R178, RZ, R178 ;  /* 0x000000b2ffb2723e */ /* 0x000fe200000010ff */
[----:B------:R-:W-:Y:S01]  /*9f20*/  @P2 STG.E.U16 desc[UR36][R4.64+0x2], R177 ;  /* 0x000002b104002986 */ /* 0x000fe2000c101524 */
[----:B------:R-:W-:Y:S01]  /*9f30*/  ISETP.GT.AND P2, PT, R3, 0x8, PT ;  /* 0x000000080300780c */ /* 0x000fe20003f44270 */
[----:B------:R-:W-:Y:S01]  /*9f40*/  FMUL R169, R169, R186 ;  /* 0x000000baa9a97220 */ /* 0x000fe20000400000 */
[----:B------:R-:W-:Y:S01]  /*9f50*/  F2FP.BF16.F32.PACK_AB R180, RZ, R180 ;  /* 0x000000b4ffb4723e */ /* 0x000fe200000010ff */
[----:B------:R-:W-:Y:S01]  /*9f60*/  @P1 STG.E.U16 desc[UR36][R8.64+0x2], R179 ;  /* 0x000002b308001986 */ /* 0x000fe2000c101524 */
[----:B------:R-:W-:Y:S01]  /*9f70*/  ISETP.GT.AND P1, PT, R3, 0x9, PT ;  /* 0x000000090300780c */ /* 0x000fe20003f24270 */
[----:B------:R-:W-:Y:S01]  /*9f80*/  IMAD R10, R7, 0xf0, RZ ;  /* 0x000000f0070a7824 */ /* 0x000fe200078e02ff */
[----:B------:R-:W-:Y:S01]  /*9f90*/  F2FP.BF16.F32.PACK_AB R181, RZ, R181 ;  /* 0x000000b5ffb5723e */ /* 0x000fe200000010ff */
[----:B------:R-:W-:Y:S01]  /*9fa0*/  @P5 STG.E.U16 desc[UR36][R8.64], R178 ;  /* 0x000000b208005986 */ /* 0x000fe2000c101524 */
[C---:B------:R-:W-:Y:S01]  /*9fb0*/  ISETP.GT.AND P5, PT, R23.reuse, RZ, P2 ;  /* 0x000000ff1700720c */ /* 0x040fe200017a4270 */
[----:B------:R-:W-:Y:S01]  /*9fc0*/  IMAD.WIDE.U32 R14, R6, 0xf0, R8 ;  /* 0x000000f0060e7825 */ /* 0x000fe200078e0008 */
[----:B------:R-:W-:-:S03]  /*9fd0*/  ISETP.GT.AND P4, PT, R23, RZ, P1 ;  /* 0x000000ff1700720c */ /* 0x000fc60000f84270 */
[----:B------:R-:W-:Y:S01]  /*9fe0*/  FMUL R170, R170, R186 ;  /* 0x000000baaaaa7220 */ /* 0x000fe20000400000 */
[----:B------:R-:W-:Y:S01]  /*9ff0*/  F2FP.BF16.F32.PACK_AB R182, RZ, R182 ;  /* 0x000000b6ffb6723e */ /* 0x000fe200000010ff */
[----:B------:R-:W-:Y:S01]  /*a000*/  IMAD.IADD R15, R10, 0x1, R15 ;  /* 0x000000010a0f7824 */ /* 0x000fe200078e020f */
[----:B------:R-:W-:Y:S01]  /*a010*/  F2FP.BF16.F32.PACK_AB R183, RZ, R183 ;  /* 0x000000b7ffb7723e */ /* 0x000fe200000010ff */
[----:B------:R-:W-:Y:S01]  /*a020*/  FMUL R171, R171, R186 ;  /* 0x000000baabab7220 */ /* 0x000fe20000400000 */
[----:B------:R-:W-:Y:S01]  /*a030*/  F2FP.BF16.F32.PACK_AB R168, RZ, R168 ;  /* 0x000000a8ffa8723e */ /* 0x000fe200000010ff */
[-C--:B------:R-:W-:Y:S01]  /*a040*/  FMUL R172, R172, R186.reuse ;  /* 0x000000baacac7220 */ /* 0x080fe20000400000 */
[----:B------:R-:W-:Y:S01]  /*a050*/  F2FP.BF16.F32.PACK_AB R169, RZ, R169 ;  /* 0x000000a9ffa9723e */ /* 0x000fe200000010ff */
[----:B------:R-:W-:Y:S01]  /*a060*/  FMUL R173, R173, R186 ;  /* 0x000000baadad7220 */ /* 0x000fe20000400000 */
[----:B------:R-:W-:Y:S01]  /*a070*/  F2FP.BF16.F32.PACK_AB R170, RZ, R170 ;  /* 0x000000aaffaa723e */ /* 0x000fe200000010ff */
[----:B------:R-:W-:Y:S01]  /*a080*/  @P5 STG.E.U16 desc[UR36][R4.64+0x10], R180 ;  /* 0x000010b404005986 */ /* 0x000fe2000c101524 */
[C---:B------:R-:W-:Y:S01]  /*a090*/  ISETP.GT.AND P5, PT, R23.reuse, 0x8, P2 ;  /* 0x000000081700780c */ /* 0x040fe200017a4270 */
[-C--:B------:R-:W-:Y:S01]  /*a0a0*/  FMUL R174, R174, R186.reuse ;  /* 0x000000baaeae7220 */ /* 0x080fe20000400000 */
[----:B------:R-:W-:Y:S01]  /*a0b0*/  F2FP.BF16.F32.PACK_AB R171, RZ, R171 ;  /* 0x000000abffab723e */ /* 0x000fe200000010ff */
[----:B------:R-:W-:Y:S01]  /*a0c0*/  @P4 STG.E.U16 desc[UR36][R4.64+0x12], R181 ;  /* 0x000012b504004986 */ /* 0x000fe2000c101524 */
[----:B------:R-:W-:Y:S01]  /*a0d0*/  ISETP.GT.AND P4, PT, R23, 0x8, P1 ;  /* 0x000000081700780c */ /* 0x000fe20000f84270 */
[----:B------:R-:W-:Y:S01]  /*a0e0*/  FMUL R175, R175, R186 ;  /* 0x000000baafaf7220 */ /* 0x000fe20000400000 */
[----:B------:R-:W-:Y:S01]  /*a0f0*/  F2FP.BF16.F32.PACK_AB R172, RZ, R172 ;  /* 0x000000acffac723e */ /* 0x000fe200000010ff */
[----:B------:R-:W-:Y:S01]  /*a100*/  IMAD.SHL.U32 R12, R6, 0x100, RZ ;  /* 0x00000100060c7824 */ /* 0x000fe200078e00ff */
[----:B------:R-:W-:Y:S01]  /*a110*/  F2FP.BF16.F32.PACK_AB R173, RZ, R173 ;  /* 0x000000adffad723e */ /* 0x000fe200000010ff */
[----:B------:R-:W-:Y:S01]  /*a120*/  FMUL R160, R160, R186 ;  /* 0x000000baa0a07220 */ /* 0x000fe20000400000 */
[----:B------:R-:W-:Y:S01]  /*a130*/  F2FP.BF16.F32.PACK_AB R174, RZ, R174 ;  /* 0x000000aeffae723e */ /* 0x000fe200000010ff */
[-C--:B------:R-:W-:Y:S01]  /*a140*/  FMUL R161, R161, R186.reuse ;  /* 0x000000baa1a17220 */ /* 0x080fe20000400000 */
[----:B------:R-:W-:Y:S01]  /*a150*/  F2FP.BF16.F32.PACK_AB R175, RZ, R175 ;  /* 0x000000afffaf723e */ /* 0x000fe200000010ff */
[----:B------:R-:W-:Y:S01]  /*a160*/  @P5 STG.E.U16 desc[UR36][R8.64+0x10], R182 ;  /* 0x000010b608005986 */ /* 0x000fe2000c101524 */
[C---:B------:R-:W-:Y:S01]  /*a170*/  ISETP.GT.AND P5, PT, R23.reuse, 0x80, P0 ;  /* 0x000000801700780c */ /* 0x040fe200007a4270 */
[----:B------:R-:W-:Y:S01]  /*a180*/  FMUL R162, R162, R186 ;  /* 0x000000baa2a27220 */ /* 0x000fe20000400000 */
[----:B------:R-:W-:Y:S01]  /*a190*/  F2FP.BF16.F32.PACK_AB R160, RZ, R160 ;  /* 0x000000a0ffa0723e */ /* 0x000fe200000010ff */
[----:B------:R-:W-:Y:S01]  /*a1a0*/  @P4 STG.E.U16 desc[UR36][R8.64+0x12], R183 ;  /* 0x000012b708004986 */ /* 0x000fe2000c101524 */
[----:B------:R-:W-:Y:S01]  /*a1b0*/  ISETP.GT.AND P4, PT, R23, 0x80, P3 ;  /* 0x000000801700780c */ /* 0x000fe20001f84270 */
[-C--:B------:R-:W-:Y:S01]  /*a1c0*/  FMUL R163, R163, R186.reuse ;  /* 0x000000baa3a37220 */ /* 0x080fe20000400000 */
[----:B------:R-:W-:Y:S01]  /*a1d0*/  F2FP.BF16.F32.PACK_AB R161, RZ, R161 ;  /* 0x000000a1ffa1723e */ /* 0x000fe200000010ff */
[----:B------:R-:W-:Y:S01]  /*a1e0*/  FMUL R164, R164, R186 ;  /* 0x000000baa4a47220 */ /* 0x000fe20000400000 */
[----:B------:R-:W-:Y:S01]  /*a1f0*/  F2FP.BF16.F32.PACK_AB R162, RZ, R162 ;  /* 0x000000a2ffa2723e */ /* 0x000fe200000010ff */
[-C--:B------:R-:W-:Y:S01]  /*a200*/  FMUL R165, R165, R186.reuse ;  /* 0x000000baa5a57220 */ /* 0x080fe20000400000 */
[----:B------:R-:W-:Y:S01]  /*a210*/  F2FP.BF16.F32.PACK_AB R163, RZ, R163 ;  /* 0x000000a3ffa3723e */ /* 0x000fe200000010ff */
[----:B------:R-:W-:Y:S01]  /*a220*/  FMUL R166, R166, R186 ;  /* 0x000000baa6a67220 */ /* 0x000fe20000400000 */
[----:B------:R-:W-:Y:S01]  /*a230*/  F2FP.BF16.F32.PACK_AB R164, RZ, R164 ;  /* 0x000000a4ffa4723e */ /* 0x000fe200000010ff */
[----:B------:R0:W-:Y:S01]  /*a240*/  @P5 STG.E.U16 desc[UR36][R14.64], R168 ;  /* 0x000000a80e005986 */ /* 0x0001e2000c101524 */
[----:B------:R-:W-:Y:S01]  /*a250*/  IADD3 R20, P5, R13, R14, RZ ;  /* 0x0000000e0d147210 */ /* 0x000fe20007fbe0ff */
[-C--:B------:R-:W-:Y:S01]  /*a260*/  FMUL R167, R167, R186.reuse ;  /* 0x000000baa7a77220 */ /* 0x080fe20000400000 */
[----:B------:R-:W-:Y:S01]  /*a270*/  F2FP.BF16.F32.PACK_AB R165, RZ, R165 ;  /* 0x000000a5ffa5723e */ /* 0x000fe200000010ff */
[----:B------:R-:W-:Y:S01]  /*a280*/  @P4 STG.E.U16 desc[UR36][R14.64+0x2], R169 ;  /* 0x000002a90e004986 */ /* 0x000fe2000c101524 */
[----:B------:R-:W-:Y:S01]  /*a290*/  ISETP.GT.AND P4, PT, R23, 0x88, P0 ;  /* 0x000000881700780c */ /* 0x000fe20000784270 */
[----:B------:R-:W-:Y:S01]  /*a2a0*/  IMAD.X R21, R11, 0x1, R15, P5 ;  /* 0x000000010b157824 */ /* 0x000fe200028e060f */
[----:B------:R-:W-:Y:S01]  /*a2b0*/  ISETP.GT.AND P5, PT, R23, 0x88, P3 ;  /* 0x000000881700780c */ /* 0x000fe20001fa4270 */
[----:B------:R-:W-:Y:S01]  /*a2c0*/  FMUL R154, R154, R186 ;  /* 0x000000ba9a9a7220 */ /* 0x000fe20000400000 */
[----:B------:R-:W-:Y:S01]  /*a2d0*/  F2FP.BF16.F32.PACK_AB R166, RZ, R166 ;  /* 0x000000a6ffa6723e */ /* 0x000fe200000010ff */
[-C--:B------:R-:W-:Y:S01]  /*a2e0*/  FMUL R155, R155, R186.reuse ;  /* 0x000000ba9b9b7220 */ /* 0x080fe20000400000 */
[----:B------:R-:W-:Y:S01]  /*a2f0*/  F2FP.BF16.F32.PACK_AB R167, RZ, R167 ;  /* 0x000000a7ffa7723e */ /* 0x000fe200000010ff */
[----:B------:R-:W-:Y:S01]  /*a300*/  FMUL R156, R156, R186 ;  /* 0x000000ba9c9c7220 */ /* 0x000fe20000400000 */
[----:B------:R-:W-:Y:S01]  /*a310*/  F2FP.BF16.F32.PACK_AB R154, RZ, R154 ;  /* 0x0000009aff9a723e */ /* 0x000fe200000010ff */
[-C--:B------:R-:W-:Y:S01]  /*a320*/  FMUL R157, R157, R186.reuse ;  /* 0x000000ba9d9d7220 */ /* 0x080fe20000400000 */
[-C--:B------:R-:W-:Y:S01]  /*a330*/  FMUL R158, R158, R186.reuse ;  /* 0x000000ba9e9e7220 */ /* 0x080fe20000400000 */
[----:B------:R-:W-:Y:S01]  /*a340*/  F2FP.BF16.F32.PACK_AB R155, RZ, R155 ;  /* 0x0000009bff9b723e */ /* 0x000fe200000010ff */
[-C--:B------:R-:W-:Y:S01]  /*a350*/  FMUL R159, R159, R186.reuse ;  /* 0x000000ba9f9f7220 */ /* 0x080fe20000400000 */
        /* <DEDUP_REMOVED lines=15> */
[----:B------:R-:W-:Y:S01]  /*a450*/  ISETP.GT.AND P4, PT, R23, 0x88, P2 ;  /* 0x000000881700780c */ /* 0x000fe20001784270 */
[-C--:B------:R-:W-:Y:S01]  /*a460*/  FMUL R149, R149, R186.reuse ;  /* 0x000000ba95957220 */ /* 0x080fe20000400000 */
[----:B------:R-:W-:Y:S01]  /*a470*/  F2FP.BF16.F32.PACK_AB R145, RZ, R145 ;  /* 0x00000091ff91723e */ /* 0x000fe200000010ff */
[----:B------:R1:W-:Y:S01]  /*a480*/  @P5 STG.E.U16 desc[UR36][R14.64+0x12], R173 ;  /* 0x000012ad0e005986 */ /* 0x0003e2000c101524 */
[----:B------:R-:W-:Y:S01]  /*a490*/  ISETP.GT.AND P5, PT, R23, 0x88, P1 ;  /* 0x000000881700780c */ /* 0x000fe20000fa4270 */
[-C--:B------:R-:W-:Y:S01]  /*a4a0*/  FMUL R150, R150, R186.reuse ;  /* 0x000000ba96967220 */ /* 0x080fe20000400000 */
[----:B------:R-:W-:Y:S01]  /*a4b0*/  F2FP.BF16.F32.PACK_AB R147, RZ, R147 ;  /* 0x00000093ff93723e */ /* 0x000fe200000010ff */
[----:B------:R-:W-:Y:S01]  /*a4c0*/  FMUL R151, R151, R186 ;  /* 0x000000ba97977220 */ /* 0x000fe20000400000 */
[----:B------:R-:W-:Y:S01]  /*a4d0*/  F2FP.BF16.F32.PACK_AB R146, RZ, R146 ;  /* 0x00000092ff92723e */ /* 0x000fe200000010ff */
[----:B------:R-:W-:Y:S01]  /*a4e0*/  FMUL R136, R136, R186 ;  /* 0x000000ba88887220 */ /* 0x000fe20000400000 */
[----:B------:R-:W-:Y:S01]  /*a4f0*/  F2FP.BF16.F32.PACK_AB R148, RZ, R148 ;  /* 0x00000094ff94723e */ /* 0x000fe200000010ff */
[----:B------:R-:W-:Y:S01]  /*a500*/  FMUL R137, R137, R186 ;  /* 0x000000ba89897220 */ /* 0x000fe20000400000 */
[----:B------:R-:W-:Y:S01]  /*a510*/  F2FP.BF16.F32.PACK_AB R149, RZ, R149 ;  /* 0x00000095ff95723e */ /* 0x000fe200000010ff */
[----:B------:R-:W-:Y:S01]  /*a520*/  @P4 STG.E.U16 desc[UR36][R20.64+0x10], R174 ;  /* 0x000010ae14004986 */ /* 0x000fe2000c101524 */
[----:B0-----:R-:W-:Y:S01]  /*a530*/  IADD3 R168, P4, R12, R14, RZ ;  /* 0x0000000e0ca87210 */ /* 0x001fe20007f9e0ff */
[-C--:B------:R-:W-:Y:S01]  /*a540*/  FMUL R138, R138, R186.reuse ;  /* 0x000000ba8a8a7220 */ /* 0x080fe20000400000 */
[--C-:B-1----:R-:W-:Y:S01]  /*a550*/  SHF.L.U64.HI R14, R6, 0x8, R7.reuse ;  /* 0x00000008060e7819 */ /* 0x102fe20000010207 */
[----:B------:R0:W-:Y:S01]  /*a560*/  @P5 STG.E.U16 desc[UR36][R20.64+0x12], R175 ;  /* 0x000012af14005986 */ /* 0x0001e2000c101524 */
[----:B------:R-:W-:Y:S01]  /*a570*/  ISETP.GT.AND P5, PT, R23, 0x100, P0 ;  /* 0x000001001700780c */ /* 0x000fe200007a4270 */
[-C--:B------:R-:W-:Y:S01]  /*a580*/  FMUL R139, R139, R186.reuse ;  /* 0x000000ba8b8b7220 */ /* 0x080fe20000400000 */
[----:B------:R-:W-:Y:S01]  /*a590*/  PRMT R7, R161, 0x7610, R7 ;  /* 0x00007610a1077816 */ /* 0x000fe20000000007 */
[----:B------:R-:W-:Y:S01]  /*a5a0*/  IMAD.X R169, R14, 0x1, R15, P4 ;  /* 0x000000010ea97824 */ /* 0x000fe200020e060f */
[----:B------:R-:W-:Y:S01]  /*a5b0*/  ISETP.GT.AND P4, PT, R23, 0x100, P3 ;  /* 0x000001001700780c */ /* 0x000fe20001f84270 */
[----:B------:R-:W-:Y:S01]  /*a5c0*/  FMUL R15, R153, R186 ;  /* 0x000000ba990f7220 */ /* 0x000fe20000400000 */
[----:B------:R-:W-:Y:S01]  /*a5d0*/  F2FP.BF16.F32.PACK_AB R150, RZ, R150 ;  /* 0x00000096ff96723e */ /* 0x000fe200000010ff */
[-C--:B------:R-:W-:Y:S01]  /*a5e0*/  FMUL R140, R140, R186.reuse ;  /* 0x000000ba8c8c7220 */ /* 0x080fe20000400000 */
[----:B------:R-:W-:Y:S01]  /*a5f0*/  F2FP.BF16.F32.PACK_AB R151, RZ, R151 ;  /* 0x00000097ff97723e */ /* 0x000fe200000010ff */
[-C--:B------:R-:W-:Y:S01]  /*a600*/  FMUL R141, R141, R186.reuse ;  /* 0x000000ba8d8d7220 */ /* 0x080fe20000400000 */
[----:B------:R-:W-:Y:S01]  /*a610*/  F2FP.BF16.F32.PACK_AB R15, RZ, R15 ;  /* 0x0000000fff0f723e */ /* 0x000fe200000010ff */
[----:B------:R-:W-:Y:S01]  /*a620*/  FMUL R142, R142, R186 ;  /* 0x000000ba8e8e7220 */ /* 0x000fe20000400000 */
[----:B------:R-:W-:Y:S01]  /*a630*/  F2FP.BF16.F32.PACK_AB R136, RZ, R136 ;  /* 0x00000088ff88723e */ /* 0x000fe200000010ff */
[----:B------:R1:W-:Y:S01]  /*a640*/  @P5 STG.E.U16 desc[UR36][R168.64], R160 ;  /* 0x000000a0a8005986 */ /* 0x0003e2000c101524 */
[----:B0-----:R-:W-:Y:S01]  /*a650*/  IADD3 R20, P5, R13, R168, RZ ;  /* 0x000000a80d147210 */ /* 0x001fe20007fbe0ff */
[----:B------:R-:W-:Y:S01]  /*a660*/  FMUL R143, R143, R186 ;  /* 0x000000ba8f8f7220 */ /* 0x000fe20000400000 */
[----:B------:R-:W-:Y:S01]  /*a670*/  F2FP.BF16.F32.PACK_AB R137, RZ, R137 ;  /* 0x00000089ff89723e */ /* 0x000fe200000010ff */
[--C-:B------:R-:W-:Y:S01]  /*a680*/  @P4 IMAD.MOV.U32 R161, RZ, RZ, R169.reuse ;  /* 0x000000ffffa14224 */ /* 0x100fe200078e00a9 */
[----:B------:R-:W-:Y:S01]  /*a690*/  F2FP.BF16.F32.PACK_AB R138, RZ, R138 ;  /* 0x0000008aff8a723e */ /* 0x000fe200000010ff */
[--C-:B------:R-:W-:Y:S01]  /*a6a0*/  IMAD.X R21, R11, 0x1, R169.reuse, P5 ;  /* 0x000000010b157824 */ /* 0x100fe200028e06a9 */
[----:B------:R-:W-:Y:S01]  /*a6b0*/  ISETP.GT.AND P5, PT, R23, 0x108, P3 ;  /* 0x000001081700780c */ /* 0x000fe20001fa4270 */
[-C--:B------:R-:W-:Y:S01]  /*a6c0*/  FMUL R128, R128, R186.reuse ;  /* 0x000000ba80807220 */ /* 0x080fe20000400000 */
[----:B------:R-:W-:Y:S01]  /*a6d0*/  F2FP.BF16.F32.PACK_AB R139, RZ, R139 ;  /* 0x0000008bff8b723e */ /* 0x000fe200000010ff */
[----:B------:R-:W-:Y:S01]  /*a6e0*/  FMUL R129, R129, R186 ;  /* 0x000000ba81817220 */ /* 0x000fe20000400000 */
[----:B------:R-:W-:Y:S01]  /*a6f0*/  F2FP.BF16.F32.PACK_AB R140, RZ, R140 ;  /* 0x0000008cff8c723e */ /* 0x000fe200000010ff */
[--C-:B-1----:R-:W-:Y:S01]  /*a700*/  @P4 IMAD.MOV.U32 R160, RZ, RZ, R168.reuse ;  /* 0x000000ffffa04224 */ /* 0x102fe200078e00a8 */
[----:B------:R-:W-:Y:S01]  /*a710*/  F2FP.BF16.F32.PACK_AB R141, RZ, R141 ;  /* 0x0000008dff8d723e */ /* 0x000fe200000010ff */
[----:B------:R-:W-:Y:S01]  /*a720*/  FMUL R130, R130, R186 ;  /* 0x000000ba82827220 */ /* 0x000fe20000400000 */
[----:B------:R-:W-:Y:S01]  /*a730*/  F2FP.BF16.F32.PACK_AB R142, RZ, R142 ;  /* 0x0000008eff8e723e */ /* 0x000fe200000010ff */
[-C--:B------:R-:W-:Y:S01]  /*a740*/  FMUL R131, R131, R186.reuse ;  /* 0x000000ba83837220 */ /* 0x080fe20000400000 */
[----:B------:R0:W-:Y:S01]  /*a750*/  @P4 STG.E.U16 desc[UR36][R160.64+0x2], R7 ;  /* 0x00000207a0004986 */ /* 0x0001e2000c101524 */
        /* <DEDUP_REMOVED lines=9> */
[----:B------:R-:W-:Y:S01]  /*a7f0*/  FMUL R120, R120, R186 ;  /* 0x000000ba78787220 */ /* 0x000fe20000400000 */
[----:B------:R-:W-:Y:S01]  /*a800*/  F2FP.BF16.F32.PACK_AB R132, RZ, R132 ;  /* 0x00000084ff84723e */ /* 0x000fe200000010ff */
[-C--:B0-----:R-:W-:Y:S01]  /*a810*/  FMUL R7, R152, R186.reuse ;  /* 0x000000ba98077220 */ /* 0x081fe20000400000 */
[----:B------:R-:W-:Y:S01]  /*a820*/  F2FP.BF16.F32.PACK_AB R133, RZ, R133 ;  /* 0x00000085ff85723e */ /* 0x000fe200000010ff */
[----:B------:R-:W-:Y:S01]  /*a830*/  @P4 STG.E.U16 desc[UR36][R20.64], R162 ;  /* 0x000000a214004986 */ /* 0x000fe2000c101524 */
[----:B------:R-:W-:Y:S01]  /*a840*/  ISETP.GT.AND P4, PT, R23, 0x100, P2 ;  /* 0x000001001700780c */ /* 0x000fe20001784270 */
[-C--:B------:R-:W-:Y:S01]  /*a850*/  FMUL R121, R121, R186.reuse ;  /* 0x000000ba79797220 */ /* 0x080fe20000400000 */
[----:B------:R-:W-:Y:S01]  /*a860*/  F2FP.BF16.F32.PACK_AB R7, RZ, R7 ;  /* 0x00000007ff07723e */ /* 0x000fe200000010ff */
[----:B------:R-:W-:Y:S01]  /*a870*/  @P5 STG.E.U16 desc[UR36][R20.64+0x2], R163 ;  /* 0x000002a314005986 */ /* 0x000fe2000c101524 */
[----:B------:R-:W-:Y:S01]  /*a880*/  ISETP.GT.AND P5, PT, R23, 0x100, P1 ;  /* 0x000001001700780c */ /* 0x000fe20000fa4270 */
        /* <DEDUP_REMOVED lines=8> */
[----:B------:R-:W-:Y:S01]  /*a910*/  @P4 IMAD.MOV.U32 R160, RZ, RZ, R168 ;  /* 0x000000ffffa04224 */ /* 0x000fe200078e00a8 */
[----:B------:R-:W-:Y:S01]  /*a920*/  F2FP.BF16.F32.PACK_AB R122, RZ, R122 ;  /* 0x0000007aff7a723e */ /* 0x000fe200000010ff */
[----:B------:R-:W-:-:S02]  /*a930*/  @P4 IMAD.MOV.U32 R161, RZ, RZ, R169 ;  /* 0x000000ffffa14224 */ /* 0x000fc400078e00a9 */
[-C--:B------:R-:W-:Y:S01]  /*a940*/  FMUL R126, R126, R186.reuse ;  /* 0x000000ba7e7e7220 */ /* 0x080fe20000400000 */
[----:B------:R-:W-:Y:S01]  /*a950*/  F2FP.BF16.F32.PACK_AB R123, RZ, R123 ;  /* 0x0000007bff7b723e */ /* 0x000fe200000010ff */
[-C--:B------:R-:W-:Y:S01]  /*a960*/  FMUL R127, R127, R186.reuse ;  /* 0x000000ba7f7f7220 */ /* 0x080fe20000400000 */
[----:B------:R-:W-:Y:S01]  /*a970*/  F2FP.BF16.F32.PACK_AB R125, RZ, R125 ;  /* 0x0000007dff7d723e */ /* 0x000fe200000010ff */
[----:B------:R0:W-:Y:S01]  /*a980*/  @P4 STG.E.U16 desc[UR36][R160.64+0x10], R164 ;  /* 0x000010a4a0004986 */ /* 0x0001e2000c101524 */
[----:B------:R-:W-:Y:S01]  /*a990*/  ISETP.GT.AND P4, PT, R23, 0x108, P2 ;  /* 0x000001081700780c */ /* 0x000fe20001784270 */
[----:B------:R-:W-:Y:S01]  /*a9a0*/  FMUL R112, R112, R186 ;  /* 0x000000ba70707220 */ /* 0x000fe20000400000 */
        /* <DEDUP_REMOVED lines=9> */
[----:B0-----:R-:W-:Y:S01]  /*aa40*/  @P5 IMAD.MOV.U32 R160, RZ, RZ, R168 ;  /* 0x000000ffffa05224 */ /* 0x001fe200078e00a8 */
[----:B------:R-:W-:Y:S01]  /*aa50*/  F2FP.BF16.F32.PACK_AB R115, RZ, R115 ;  /* 0x00000073ff73723e */ /* 0x000fe200000010ff */
[--C-:B------:R-:W-:Y:S01]  /*aa60*/  @P5 IMAD.MOV.U32 R161, RZ, RZ, R169.reuse ;  /* 0x000000ffffa15224 */ /* 0x100fe200078e00a9 */
[----:B------:R-:W-:Y:S01]  /*aa70*/  F2FP.BF16.F32.PACK_AB R114, RZ, R114 ;  /* 0x00000072ff72723e */ /* 0x000fe200000010ff */
[----:B------:R-:W-:Y:S01]  /*aa80*/  FMUL R117, R117, R186 ;  /* 0x000000ba75757220 */ /* 0x000fe20000400000 */
[----:B------:R-:W-:Y:S01]  /*aa90*/  F2FP.BF16.F32.PACK_AB R116, RZ, R116 ;  /* 0x00000074ff74723e */ /* 0x000fe200000010ff */
[-C--:B------:R-:W-:Y:S01]  /*aaa0*/  FMUL R118, R118, R186.reuse ;  /* 0x000000ba76767220 */ /* 0x080fe20000400000 */
[----:B------:R-:W-:Y:S01]  /*aab0*/  @P5 STG.E.U16 desc[UR36][R160.64+0x12], R165 ;  /* 0x000012a5a0005986 */ /* 0x000fe2000c101524 */
[----:B------:R-:W-:Y:S01]  /*aac0*/  ISETP.GT.AND P5, PT, R23, 0x108, P1 ;  /* 0x000001081700780c */ /* 0x000fe20000fa4270 */
[----:B------:R-:W-:Y:S01]  /*aad0*/  FMUL R119, R119, R186 ;  /* 0x000000ba77777220 */ /* 0x000fe20000400000 */
[----:B------:R-:W-:Y:S01]  /*aae0*/  F2FP.BF16.F32.PACK_AB R117, RZ, R117 ;  /* 0x00000075ff75723e */ /* 0x000fe200000010ff */
[----:B------:R-:W-:Y:S01]  /*aaf0*/  @P4 STG.E.U16 desc[UR36][R20.64+0x10], R166 ;  /* 0x000010a614004986 */ /* 0x000fe2000c101524 */
[----:B------:R-:W-:Y:S01]  /*ab00*/  IADD3 R152, P4, R12, R168, RZ ;  /* 0x000000a80c987210 */ /* 0x000fe20007f9e0ff */
[----:B------:R-:W-:Y:S01]  /*ab10*/  FMUL R104, R104, R186 ;  /* 0x000000ba68687220 */ /* 0x000fe20000400000 */
[----:B------:R-:W-:Y:S01]  /*ab20*/  F2FP.BF16.F32.PACK_AB R118, RZ, R118 ;  /* 0x00000076ff76723e */ /* 0x000fe200000010ff */
[-C--:B------:R-:W-:Y:S01]  /*ab30*/  FMUL R105, R105, R186.reuse ;  /* 0x000000ba69697220 */ /* 0x080fe20000400000 */
[----:B------:R-:W-:Y:S01]  /*ab40*/  F2FP.BF16.F32.PACK_AB R119, RZ, R119 ;  /* 0x00000077ff77723e */ /* 0x000fe200000010ff */
[----:B------:R-:W-:Y:S01]  /*ab50*/  IMAD.X R153, R14, 0x1, R169, P4 ;  /* 0x000000010e997824 */ /* 0x000fe200020e06a9 */
[C---:B------:R-:W-:Y:S01]  /*ab60*/  ISETP.GT.AND P4, PT, R23.reuse, 0x180, P3 ;  /* 0x000001801700780c */ /* 0x040fe20001f84270 */
[-C--:B------:R-:W-:Y:S01]  /*ab70*/  FMUL R106, R106, R186.reuse ;  /* 0x000000ba6a6a7220 */ /* 0x080fe20000400000 */
[C---:B------:R-:W-:Y:S01]  /*ab80*/  ISETP.GT.AND P3, PT, R23.reuse, 0x188, P3 ;  /* 0x000001881700780c */ /* 0x040fe20001f64270 */
[----:B------:R0:W-:Y:S01]  /*ab90*/  @P5 STG.E.U16 desc[UR36][R20.64+0x12], R167 ;  /* 0x000012a714005986 */ /* 0x0001e2000c101524 */
[----:B------:R-:W-:Y:S01]  /*aba0*/  ISETP.GT.AND P5, PT, R23, 0x180, P0 ;  /* 0x000001801700780c */ /* 0x000fe200007a4270 */
[-C--:B------:R-:W-:Y:S01]  /*abb0*/  FMUL R107, R107, R186.reuse ;  /* 0x000000ba6b6b7220 */ /* 0x080fe20000400000 */
        /* <DEDUP_REMOVED lines=12> */
[----:B0-----:R-:W-:Y:S01]  /*ac80*/  IADD3 R20, P5, R13, R152, RZ ;  /* 0x000000980d147210 */ /* 0x001fe20007fbe0ff */
[-C--:B------:R-:W-:Y:S01]  /*ac90*/  FMUL R97, R97, R186.reuse ;  /* 0x000000ba61617220 */ /* 0x080fe20000400000 */
[----:B------:R-:W-:Y:S01]  /*aca0*/  F2FP.BF16.F32.PACK_AB R109, RZ, R109 ;  /* 0x0000006dff6d723e */ /* 0x000fe200000010ff */
[----:B------:R0:W-:Y:S01]  /*acb0*/  @P4 STG.E.U16 desc[UR36][R152.64+0x2], R15 ;  /* 0x0000020f98004986 */ /* 0x0001e2000c101524 */
[----:B------:R-:W-:Y:S01]  /*acc0*/  ISETP.GT.AND P4, PT, R23, 0x180, P2 ;  /* 0x000001801700780c */ /* 0x000fe20001784270 */
[----:B------:R-:W-:Y:S01]  /*acd0*/  IMAD.X R21, R11, 0x1, R153, P5 ;  /* 0x000000010b157824 */ /* 0x000fe200028e0699 */
[----:B------:R-:W-:Y:S01]  /*ace0*/  ISETP.GT.AND P2, PT, R23, 0x188, P2 ;  /* 0x000001881700780c */ /* 0x000fe20001744270 */
[----:B------:R-:W-:Y:S01]  /*acf0*/  FMUL R98, R98, R186 ;  /* 0x000000ba62627220 */ /* 0x000fe20000400000 */
[----:B------:R-:W-:Y:S01]  /*ad00*/  F2FP.BF16.F32.PACK_AB R110, RZ, R110 ;  /* 0x0000006eff6e723e */ /* 0x000fe200000010ff */
[-C--:B------:R-:W-:Y:S01]  /*ad10*/  FMUL R99, R99, R186.reuse ;  /* 0x000000ba63637220 */ /* 0x080fe20000400000 */
[----:B------:R-:W-:Y:S01]  /*ad20*/  @P0 STG.E.U16 desc[UR36][R20.64], R154 ;  /* 0x0000009a14000986 */ /* 0x000fe2000c101524 */
[C---:B------:R-:W-:Y:S01]  /*ad30*/  ISETP.GT.AND P0, PT, R23.reuse, 0x180, P1 ;  /* 0x000001801700780c */ /* 0x040fe20000f04270 */
[-C--:B------:R-:W-:Y:S01]  /*ad40*/  FMUL R100, R100, R186.reuse ;  /* 0x000000ba64647220 */ /* 0x080fe20000400000 */
[----:B------:R-:W-:Y:S01]  /*ad50*/  ISETP.GT.AND P1, PT, R23, 0x188, P1 ;  /* 0x000001881700780c */ /* 0x000fe20000f24270 */
[----:B------:R-:W-:Y:S01]  /*ad60*/  @P3 STG.E.U16 desc[UR36][R20.64+0x2], R155 ;  /* 0x0000029b14003986 */ /* 0x000fe2000c101524 */
[----:B------:R-:W-:Y:S01]  /*ad70*/  ISETP.GT.AND P3, PT, R3, 0x11, PT ;  /* 0x000000110300780c */ /* 0x000fe20003f64270 */
[-C--:B------:R-:W-:Y:S01]  /*ad80*/  FMUL R101, R101, R186.reuse ;  /* 0x000000ba65657220 */ /* 0x080fe20000400000 */
[----:B0-----:R-:W-:Y:S01]  /*ad90*/  PRMT R15, R130, 0x7610, R15 ;  /* 0x00007610820f7816 */ /* 0x001fe2000000000f */
[----:B------:R-:W-:Y:S01]  /*ada0*/  @P4 STG.E.U16 desc[UR36][R152.64+0x10], R156 ;  /* 0x0000109c98004986 */ /* 0x000fe2000c101524 */
[----:B------:R-:W-:Y:S01]  /*adb0*/  ISETP.GT.AND P4, PT, R23, RZ, P3 ;  /* 0x000000ff1700720c */ /* 0x000fe20001f84270 */
[-C--:B------:R-:W-:Y:S01]  /*adc0*/  FMUL R102, R102, R186.reuse ;  /* 0x000000ba66667220 */ /* 0x080fe20000400000 */
[----:B------:R-:W-:Y:S01]  /*add0*/  F2FP.BF16.F32.PACK_AB R111, RZ, R111 ;  /* 0x0000006fff6f723e */ /* 0x000fe200000010ff */
[----:B------:R-:W-:Y:S01]  /*ade0*/  FMUL R103, R103, R186 ;  /* 0x000000ba67677220 */ /* 0x000fe20000400000 */
[----:B------:R-:W-:Y:S01]  /*adf0*/  F2FP.BF16.F32.PACK_AB R96, RZ, R96 ;  /* 0x00000060ff60723e */ /* 0x000fe200000010ff */
[----:B------:R-:W-:Y:S01]  /*ae00*/  @P0 STG.E.U16 desc[UR36][R152.64+0x12], R157 ;  /* 0x0000129d98000986 */ /* 0x000fe2000c101524 */
[----:B------:R-:W-:Y:S01]  /*ae10*/  F2FP.BF16.F32.PACK_AB R97, RZ, R97 ;  /* 0x00000061ff61723e */ /* 0x000fe200000010ff */
[----:B------:R-:W-:Y:S01]  /*ae20*/  FMUL R88, R88, R186 ;  /* 0x000000ba58587220 */ /* 0x000fe20000400000 */
[----:B------:R-:W-:Y:S01]  /*ae30*/  F2FP.BF16.F32.PACK_AB R98, RZ, R98 ;  /* 0x00000062ff62723e */ /* 0x000fe200000010ff */
[----:B------:R-:W-:Y:S01]  /*ae40*/  @P2 STG.E.U16 desc[UR36][R20.64+0x10], R158 ;  /* 0x0000109e14002986 */ /* 0x000fe2000c101524 */
[----:B------:R-:W-:Y:S01]  /*ae50*/  ISETP.GT.AND P2, PT, R3, 0x10, PT ;  /* 0x000000100300780c */ /* 0x000fe20003f44270 */
[-C--:B------:R-:W-:Y:S01]  /*ae60*/  FMUL R89, R89, R186.reuse ;  /* 0x000000ba59597220 */ /* 0x080fe20000400000 */
[----:B------:R-:W-:Y:S01]  /*ae70*/  F2FP.BF16.F32.PACK_AB R99, RZ, R99 ;  /* 0x00000063ff63723e */ /* 0x000fe200000010ff */
[----:B------:R0:W-:Y:S01]  /*ae80*/  @P1 STG.E.U16 desc[UR36][R20.64+0x12], R159 ;  /* 0x0000129f14001986 */ /* 0x0001e2000c101524 */
[C---:B------:R-:W-:Y:S01]  /*ae90*/  ISETP.GT.AND P0, PT, R23.reuse, RZ, P2 ;  /* 0x000000ff1700720c */ /* 0x040fe20001704270 */
[-C--:B------:R-:W-:Y:S01]  /*aea0*/  FMUL R90, R90, R186.reuse ;  /* 0x000000ba5a5a7220 */ /* 0x080fe20000400000 */
[C---:B------:R-:W-:Y:S01]  /*aeb0*/  ISETP.GT.AND P1, PT, R23.reuse, 0x8, P3 ;  /* 0x000000081700780c */ /* 0x040fe20001f24270 */
        /* <DEDUP_REMOVED lines=8> */
[----:B0-----:R-:W-:Y:S01]  /*af40*/  IMAD.WIDE.U32 R20, R6, 0xf0, R8 ;  /* 0x000000f006147825 */ /* 0x001fe200078e0008 */
[----:B------:R-:W-:Y:S01]  /*af50*/  F2FP.BF16.F32.PACK_AB R103, RZ, R103 ;  /* 0x00000067ff67723e */ /* 0x000fe200000010ff */
[----:B------:R-:W-:Y:S01]  /*af60*/  @P0 STG.E.U16 desc[UR36][R4.64+0x20], R144 ;  /* 0x0000209004000986 */ /* 0x000fe2000c101524 */
[C---:B------:R-:W-:Y:S01]  /*af70*/  ISETP.GT.AND P0, PT, R3.reuse, 0x18, PT ;  /* 0x000000180300780c */ /* 0x040fe20003f04270 */
[----:B------:R-:W-:Y:S01]  /*af80*/  IMAD.IADD R21, R10, 0x1, R21 ;  /* 0x000000010a157824 */ /* 0x000fe200078e0215 */
[----:B------:R-:W-:Y:S01]  /*af90*/  PRMT R10, R138, 0x7610, R10 ;  /* 0x000076108a0a7816 */ /* 0x000fe2000000000a */
[----:B------:R-:W-:Y:S01]  /*afa0*/  @P1 STG.E.U16 desc[UR36][R8.64+0x22], R147 ;  /* 0x0000229308001986 */ /* 0x000fe2000c101524 */
[----:B------:R-:W-:Y:S01]  /*afb0*/  ISETP.GT.AND P1, PT, R3, 0x19, PT ;  /* 0x000000190300780c */ /* 0x000fe20003f24270 */
[----:B------:R-:W-:Y:S01]  /*afc0*/  FMUL R94, R94, R186 ;  /* 0x000000ba5e5e7220 */ /* 0x000fe20000400000 */
[----:B------:R-:W-:Y:S01]  /*afd0*/  F2FP.BF16.F32.PACK_AB R88, RZ, R88 ;  /* 0x00000058ff58723e */ /* 0x000fe200000010ff */
[----:B------:R-:W-:Y:S01]  /*afe0*/  @P5 STG.E.U16 desc[UR36][R8.64+0x20], R146 ;  /* 0x0000209208005986 */ /* 0x000fe2000c101524 */
[----:B------:R-:W-:Y:S01]  /*aff0*/  ISETP.GT.AND P5, PT, R23, RZ, P0 ;  /* 0x000000ff1700720c */ /* 0x000fe200007a4270 */
[-C--:B------:R-:W-:Y:S01]  /*b000*/  FMUL R95, R95, R186.reuse ;  /* 0x000000ba5f5f7220 */ /* 0x080fe20000400000 */
[----:B------:R-:W-:Y:S01]  /*b010*/  ISETP.GT.AND P4, PT, R23, RZ, P1 ;  /* 0x000000ff1700720c */ /* 0x000fe20000f84270 */
[-C--:B------:R-:W-:Y:S01]  /*b020*/  FMUL R80, R80, R186.reuse ;  /* 0x000000ba50507220 */ /* 0x080fe20000400000 */
[----:B------:R-:W-:Y:S01]  /*b030*/  F2FP.BF16.F32.PACK_AB R89, RZ, R89 ;  /* 0x00000059ff59723e */ /* 0x000fe200000010ff */
        /* <DEDUP_REMOVED lines=8> */
[----:B------:R-:W-:Y:S01]  /*b0c0*/  @P5 STG.E.U16 desc[UR36][R4.64+0x30], R148 ;  /* 0x0000309404005986 */ /* 0x000fe2000c101524 */
[----:B------:R-:W-:Y:S01]  /*b0d0*/  ISETP.GT.AND P5, PT, R23, 0x8, P0 ;  /* 0x000000081700780c */ /* 0x000fe200007a4270 */
        /* <DEDUP_REMOVED lines=26> */
[----:B------:R-:W-:Y:S01]  /*b280*/  @P5 STG.E.U16 desc[UR36][R20.64+0x22], R137 ;  /* 0x0000228914005986 */ /* 0x000fe2000c101524 */
[----:B------:R-:W-:Y:S01]  /*b290*/  IADD3 R6, P5, R13, R20, RZ ;  /* 0x000000140d067210 */ /* 0x000fe20007fbe0ff */
[----:B------:R-:W-:Y:S01]  /*b2a0*/  FMUL R79, R79, R186 ;  /* 0x000000ba4f4f7220 */ /* 0x000fe20000400000 */
[----:B------:R-:W-:Y:S01]  /*b2b0*/  F2FP.BF16.F32.PACK_AB R72, RZ, R72 ;  /* 0x00000048ff48723e */ /* 0x000fe200000010ff */
[----:B------:R0:W-:Y:S01]  /*b2c0*/  @P4 STG.E.U16 desc[UR36][R20.64+0x20], R136 ;  /* 0x0000208814004986 */ /* 0x0001e2000c101524 */
[----:B------:R-:W-:Y:S01]  /*b2d0*/  ISETP.GT.AND P4, PT, R23, 0x88, P2 ;  /* 0x000000881700780c */ /* 0x000fe20001784270 */
[--C-:B------:R-:W-:Y:S01]  /*b2e0*/  IMAD.X R7, R11, 0x1, R21.reuse, P5 ;  /* 0x000000010b077824 */ /* 0x100fe200028e0615 */
        /* <DEDUP_REMOVED lines=11> */
[----:B------:R1:W-:Y:S01]  /*b3a0*/  @P4 STG.E.U16 desc[UR36][R6.64+0x20], R10 ;  /* 0x0000200a06004986 */ /* 0x0003e2000c101524 */
[----:B0-----:R-:W-:Y:S01]  /*b3b0*/  IADD3 R136, P4, R12, R20, RZ ;  /* 0x000000140c887210 */ /* 0x001fe20007f9e0ff */
[----:B------:R-:W-:Y:S01]  /*b3c0*/  FMUL R69, R69, R186 ;  /* 0x000000ba45457220 */ /* 0x000fe20000400000 */
[----:B------:R-:W-:Y:S01]  /*b3d0*/  F2FP.BF16.F32.PACK_AB R78, RZ, R78 ;  /* 0x0000004eff4e723e */ /* 0x000fe200000010ff */
[----:B------:R0:W-:Y:S01]  /*b3e0*/  @P5 STG.E.U16 desc[UR36][R6.64+0x22], R139 ;  /* 0x0000228b06005986 */ /* 0x0001e2000c101524 */
[----:B------:R-:W-:Y:S01]  /*b3f0*/  F2FP.BF16.F32.PACK_AB R79, RZ, R79 ;  /* 0x0000004fff4f723e */ /* 0x000fe200000010ff */
[----:B------:R-:W-:Y:S01]  /*b400*/  IMAD.X R137, R14, 0x1, R21, P4 ;  /* 0x000000010e897824 */ /* 0x000fe200020e0615 */
[----:B------:R-:W-:Y:S01]  /*b410*/  IADD3 R138, P4, P5, R13, R136, R12 ;  /* 0x000000880d8a7210 */ /* 0x000fe20007d9e00c */
[----:B------:R-:W-:Y:S01]  /*b420*/  FMUL R70, R70, R186 ;  /* 0x000000ba46467220 */ /* 0x000fe20000400000 */
[----:B------:R-:W-:Y:S01]  /*b430*/  F2FP.BF16.F32.PACK_AB R64, RZ, R64 ;  /* 0x00000040ff40723e */ /* 0x000fe200000010ff */
[-C--:B------:R-:W-:Y:S01]  /*b440*/  FMUL R71, R71, R186.reuse ;  /* 0x000000ba47477220 */ /* 0x080fe20000400000 */
[----:B------:R-:W-:Y:S01]  /*b450*/  F2FP.BF16.F32.PACK_AB R65, RZ, R65 ;  /* 0x00000041ff41723e */ /* 0x000fe200000010ff */
[-C--:B------:R-:W-:Y:S01]  /*b460*/  FMUL R56, R56, R186.reuse ;  /* 0x000000ba38387220 */ /* 0x080fe20000400000 */
[----:B-1----:R-:W-:Y:S01]  /*b470*/  PRMT R10, R128, 0x7610, R10 ;  /* 0x00007610800a7816 */ /* 0x002fe2000000000a */
[----:B------:R-:W-:Y:S01]  /*b480*/  FMUL R57, R57, R186 ;  /* 0x000000ba39397220 */ /* 0x000fe20000400000 */
[----:B------:R-:W-:Y:S01]  /*b490*/  F2FP.BF16.F32.PACK_AB R66, RZ, R66 ;  /* 0x00000042ff42723e */ /* 0x000fe200000010ff */
[-C--:B------:R-:W-:Y:S01]  /*b4a0*/  FMUL R58, R58, R186.reuse ;  /* 0x000000ba3a3a7220 */ /* 0x080fe20000400000 */
[----:B0-----:R-:W-:Y:S01]  /*b4b0*/  IADD3.X R139, R11, R137, R14, P4, P5 ;  /* 0x000000890b8b7210 */ /* 0x001fe200027ea40e */
[-C--:B------:R-:W-:Y:S01]  /*b4c0*/  FMUL R59, R59, R186.reuse ;  /* 0x000000ba3b3b7220 */ /* 0x080fe20000400000 */
[----:B------:R-:W-:Y:S01]  /*b4d0*/  ISETP.GT.AND P4, PT, R23, 0x80, P0 ;  /* 0x000000801700780c */ /* 0x000fe20000784270 */
[-C--:B------:R-:W-:Y:S01]  /*b4e0*/  FMUL R61, R61, R186.reuse ;  /* 0x000000ba3d3d7220 */ /* 0x080fe20000400000 */
        /* <DEDUP_REMOVED lines=26> */
[----:B------:R-:W-:Y:S01]  /*b690*/  ISETP.GT.AND P4, PT, R23, 0x100, P2 ;  /* 0x000001001700780c */ /* 0x000fe20001784270 */
        /* <DEDUP_REMOVED lines=12> */
[----:B------:R0:W-:Y:S01]  /*b760*/  @P4 STG.E.U16 desc[UR36][R136.64+0x20], R10 ;  /* 0x0000200a88004986 */ /* 0x0001e2000c101524 */
[----:B------:R-:W-:Y:S01]  /*b770*/  ISETP.GT.AND P4, PT, R23, 0x108, P2 ;  /* 0x000001081700780c */ /* 0x000fe20001784270 */
[----:B------:R-:W-:Y:S01]  /*b780*/  FMUL R44, R44, R186 ;  /* 0x000000ba2c2c7220 */ /* 0x000fe20000400000 */
[----:B------:R-:W-:Y:S01]  /*b790*/  F2FP.BF16.F32.PACK_AB R50, RZ, R50 ;  /* 0x00000032ff32723e */ /* 0x000fe200000010ff */
[----:B------:R1:W-:Y:S01]  /*b7a0*/  @P5 STG.E.U16 desc[UR36][R136.64+0x22], R129 ;  /* 0x0000228188005986 */ /* 0x0003e2000c101524 */
[----:B------:R-:W-:Y:S01]  /*b7b0*/  IADD3 R128, P5, R13, R136, RZ ;  /* 0x000000880d807210 */ /* 0x000fe20007fbe0ff */
[-C--:B------:R-:W-:Y:S01]  /*b7c0*/  FMUL R45, R45, R186.reuse ;  /* 0x000000ba2d2d7220 */ /* 0x080fe20000400000 */
[----:B------:R-:W-:Y:S01]  /*b7d0*/  F2FP.BF16.F32.PACK_AB R51, RZ, R51 ;  /* 0x00000033ff33723e */ /* 0x000fe200000010ff */
[----:B------:R-:W-:Y:S01]  /*b7e0*/  FMUL R46, R46, R186 ;  /* 0x000000ba2e2e7220 */ /* 0x000fe20000400000 */
[----:B------:R-:W-:Y:S01]  /*b7f0*/  F2FP.BF16.F32.PACK_AB R52, RZ, R52 ;  /* 0x00000034ff34723e */ /* 0x000fe200000010ff */
[-C--:B------:R-:W-:Y:S01]  /*b800*/  FMUL R47, R47, R186.reuse ;  /* 0x000000ba2f2f7220 */ /* 0x080fe20000400000 */
[----:B------:R-:W-:Y:S01]  /*b810*/  F2FP.BF16.F32.PACK_AB R53, RZ, R53 ;  /* 0x00000035ff35723e */ /* 0x000fe200000010ff */
[-C--:B------:R-:W-:Y:S01]  /*b820*/  FMUL R32, R32, R186.reuse ;  /* 0x000000ba20207220 */ /* 0x080fe20000400000 */
[----:B0-----:R-:W-:Y:S01]  /*b830*/  F2FP.BF16.F32.PACK_AB R10, RZ, R131 ;  /* 0x00000083ff0a723e */ /* 0x001fe200000010ff */
[----:B------:R-:W-:Y:S01]  /*b840*/  FMUL R33, R33, R186 ;  /* 0x000000ba21217220 */ /* 0x000fe20000400000 */
[----:B------:R-:W-:Y:S01]  /*b850*/  F2FP.BF16.F32.PACK_AB R54, RZ, R54 ;  /* 0x00000036ff36723e */ /* 0x000fe200000010ff */
[----:B-1----:R-:W-:Y:S01]  /*b860*/  IMAD.X R129, R11, 0x1, R137, P5 ;  /* 0x000000010b817824 */ /* 0x002fe200028e0689 */
[----:B------:R-:W-:Y:S01]  /*b870*/  ISETP.GT.AND P5, PT, R23, 0x108, P3 ;  /* 0x000001081700780c */ /* 0x000fe20001fa4270 */
[-C--:B------:R-:W-:Y:S01]  /*b880*/  FMUL R34, R34, R186.reuse ;  /* 0x000000ba22227220 */ /* 0x080fe20000400000 */
[----:B------:R-:W-:Y:S01]  /*b890*/  F2FP.BF16.F32.PACK_AB R55, RZ, R55 ;  /* 0x00000037ff37723e */ /* 0x000fe200000010ff */
[-C--:B------:R-:W-:Y:S01]  /*b8a0*/  FMUL R35, R35, R186.reuse ;  /* 0x000000ba23237220 */ /* 0x080fe20000400000 */
[----:B------:R-:W-:Y:S01]  /*b8b0*/  @P4 STG.E.U16 desc[UR36][R128.64+0x20], R15 ;  /* 0x0000200f80004986 */ /* 0x000fe2000c101524 */
[----:B------:R-:W-:Y:S01]  /*b8c0*/  IADD3 R130, P4, R136, R13, RZ ;  /* 0x0000000d88827210 */ /* 0x000fe20007f9e0ff */
[----:B------:R-:W-:Y:S01]  /*b8d0*/  FMUL R36, R36, R186 ;  /* 0x000000ba24247220 */ /* 0x000fe20000400000 */
[----:B------:R-:W-:Y:S01]  /*b8e0*/  F2FP.BF16.F32.PACK_AB R40, RZ, R40 ;  /* 0x00000028ff28723e */ /* 0x000fe200000010ff */
[-C--:B------:R-:W-:Y:S01]  /*b8f0*/  FMUL R37, R37, R186.reuse ;  /* 0x000000ba25257220 */ /* 0x080fe20000400000 */
[----:B------:R-:W-:Y:S01]  /*b900*/  F2FP.BF16.F32.PACK_AB R41, RZ, R41 ;  /* 0x00000029ff29723e */ /* 0x000fe200000010ff */
[----:B------:R-:W-:Y:S01]  /*b910*/  IMAD.X R131, R137, 0x1, R11, P4 ;  /* 0x0000000189837824 */ /* 0x000fe200020e060b */
[----:B------:R-:W-:Y:S01]  /*b920*/  ISETP.GT.AND P4, PT, R23, 0x100, P0 ;  /* 0x000001001700780c */ /* 0x000fe20000784270 */
        /* <DEDUP_REMOVED lines=12> */
[----:B------:R1:W-:Y:S01]  /*b9f0*/  @P4 STG.E.U16 desc[UR36][R136.64+0x30], R132 ;  /* 0x0000308488004986 */ /* 0x0003e2000c101524 */
        /* <DEDUP_REMOVED lines=9> */
[----:B------:R-:W-:-:S02]  /*ba90*/  F2FP.BF16.F32.PACK_AB R32, RZ, R32 ;  /* 0x00000020ff20723e */ /* 0x000fc400000010ff */
[----:B------:R-:W-:Y:S02]  /*baa0*/  F2FP.BF16.F32.PACK_AB R33, RZ, R33 ;  /* 0x00000021ff21723e */ /* 0x000fe400000010ff */
[----:B------:R1:W-:Y:S01]  /*bab0*/  @P4 STG.E.U16 desc[UR36][R128.64+0x30], R134 ;  /* 0x0000308680004986 */ /* 0x0003e2000c101524 */
[C---:B------:R-:W-:Y:S02]  /*bac0*/  ISETP.GT.AND P4, PT, R23.reuse, 0x180, P2 ;  /* 0x000001801700780c */ /* 0x040fe40001784270 */
[----:B------:R-:W-:Y:S02]  /*bad0*/  ISETP.GT.AND P2, PT, R23, 0x188, P2 ;  /* 0x000001881700780c */ /* 0x000fe40001744270 */
[----:B------:R1:W-:Y:S01]  /*bae0*/  @P5 STG.E.U16 desc[UR36][R128.64+0x32], R135 ;  /* 0x0000328780005986 */ /* 0x0003e2000c101524 */
[----:B0-----:R-:W-:Y:S02]  /*baf0*/  IADD3 R130, P5, R12, R136, RZ ;  /* 0x000000880c827210 */ /* 0x001fe40007fbe0ff */
[----:B------:R-:W-:-:S02]  /*bb00*/  F2FP.BF16.F32.PACK_AB R34, RZ, R34 ;  /* 0x00000022ff22723e */ /* 0x000fc400000010ff */
[----:B------:R-:W-:Y:S01]  /*bb10*/  F2FP.BF16.F32.PACK_AB R35, RZ, R35 ;  /* 0x00000023ff23723e */ /* 0x000fe200000010ff */
[----:B------:R-:W-:Y:S01]  /*bb20*/  IMAD.X R131, R14, 0x1, R137, P5 ;  /* 0x000000010e837824 */ /* 0x000fe200028e0689 */
[----:B------:R-:W-:Y:S02]  /*bb30*/  IADD3 R10, P5, R13, R130, RZ ;  /* 0x000000820d0a7210 */ /* 0x000fe40007fbe0ff */
[----:B------:R-:W-:Y:S02]  /*bb40*/  F2FP.BF16.F32.PACK_AB R36, RZ, R36 ;  /* 0x00000024ff24723e */ /* 0x000fe400000010ff */
[----:B------:R1:W-:Y:S01]  /*bb50*/  @P4 STG.E.U16 desc[UR36][R130.64+0x20], R120 ;  /* 0x0000207882004986 */ /* 0x0003e2000c101524 */
[----:B------:R-:W-:Y:S01]  /*bb60*/  ISETP.GT.AND P4, PT, R23, 0x180, P3 ;  /* 0x000001801700780c */ /* 0x000fe20001f84270 */
[----:B------:R-:W-:Y:S01]  /*bb70*/  IMAD.X R11, R11, 0x1, R131, P5 ;  /* 0x000000010b0b7824 */ /* 0x000fe200028e0683 */
[----:B------:R-:W-:Y:S02]  /*bb80*/  ISETP.GT.AND P3, PT, R23, 0x188, P3 ;  /* 0x000001881700780c */ /* 0x000fe40001f64270 */
[----:B------:R-:W-:-:S02]  /*bb90*/  F2FP.BF16.F32.PACK_AB R37, RZ, R37 ;  /* 0x00000025ff25723e */ /* 0x000fc400000010ff */
[----:B------:R-:W-:Y:S02]  /*bba0*/  F2FP.BF16.F32.PACK_AB R38, RZ, R38 ;  /* 0x00000026ff26723e */ /* 0x000fe400000010ff */
[----:B------:R-:W-:Y:S02]  /*bbb0*/  F2FP.BF16.F32.PACK_AB R39, RZ, R39 ;  /* 0x00000027ff27723e */ /* 0x000fe400000010ff */
[----:B------:R-:W-:Y:S02]  /*bbc0*/  F2FP.BF16.F32.PACK_AB R24, RZ, R24 ;  /* 0x00000018ff18723e */ /* 0x000fe400000010ff */
[----:B------:R-:W-:Y:S01]  /*bbd0*/  F2FP.BF16.F32.PACK_AB R25, RZ, R25 ;  /* 0x00000019ff19723e */ /* 0x000fe200000010ff */
[----:B------:R1:W-:Y:S01]  /*bbe0*/  @P4 STG.E.U16 desc[UR36][R130.64+0x22], R121 ;  /* 0x0000227982004986 */ /* 0x0003e2000c101524 */
[C---:B------:R-:W-:Y:S02]  /*bbf0*/  ISETP.GT.AND P4, PT, R23.reuse, 0x180, P0 ;  /* 0x000001801700780c */ /* 0x040fe40000784270 */
[C---:B------:R-:W-:Y:S01]  /*bc00*/  ISETP.GT.AND P0, PT, R23.reuse, 0x188, P0 ;  /* 0x000001881700780c */ /* 0x040fe20000704270 */
[----:B------:R1:W-:Y:S01]  /*bc10*/  @P2 STG.E.U16 desc[UR36][R10.64+0x20], R122 ;  /* 0x0000207a0a002986 */ /* 0x0003e2000c101524 */
[----:B------:R-:W-:-:S02]  /*bc20*/  ISETP.GT.AND P2, PT, R23, 0x180, P1 ;  /* 0x000001801700780c */ /* 0x000fc40000f44270 */
[----:B------:R-:W-:Y:S01]  /*bc30*/  ISETP.GT.AND P1, PT, R23, 0x188, P1 ;  /* 0x000001881700780c */ /* 0x000fe20000f24270 */
[----:B------:R1:W-:Y:S01]  /*bc40*/  @P3 STG.E.U16 desc[UR36][R138.64+0x22], R123 ;  /* 0x0000227b8a003986 */ /* 0x0003e2000c101524 */
[----:B------:R-:W-:Y:S02]  /*bc50*/  ISETP.GT.AND P3, PT, R3, 0x20, PT ;  /* 0x000000200300780c */ /* 0x000fe40003f64270 */
[----:B------:R-:W-:Y:S02]  /*bc60*/  F2FP.BF16.F32.PACK_AB R26, RZ, R26 ;  /* 0x0000001aff1a723e */ /* 0x000fe400000010ff */
[----:B------:R-:W-:Y:S01]  /*bc70*/  ISETP.GT.AND P5, PT, R23, 0x8, P3 ;  /* 0x000000081700780c */ /* 0x000fe20001fa4270 */
[----:B------:R1:W-:Y:S01]  /*bc80*/  @P4 STG.E.U16 desc[UR36][R130.64+0x30], R124 ;  /* 0x0000307c82004986 */ /* 0x0003e2000c101524 */
[----:B------:R-:W-:Y:S02]  /*bc90*/  F2FP.BF16.F32.PACK_AB R27, RZ, R27 ;  /* 0x0000001bff1b723e */ /* 0x000fe400000010ff */
[----:B------:R-:W-:Y:S01]  /*bca0*/  F2FP.BF16.F32.PACK_AB R28, RZ, R28 ;  /* 0x0000001cff1c723e */ /* 0x000fe200000010ff */
[----:B------:R1:W-:Y:S01]  /*bcb0*/  @P2 STG.E.U16 desc[UR36][R130.64+0x32], R125 ;  /* 0x0000327d82002986 */ /* 0x0003e2000c101524 */
[----:B------:R-:W-:-:S02]  /*bcc0*/  ISETP.GT.AND P2, PT, R3, 0x21, PT ;  /* 0x000000210300780c */ /* 0x000fc40003f44270 */
[----:B------:R-:W-:Y:S01]  /*bcd0*/  F2FP.BF16.F32.PACK_AB R29, RZ, R29 ;  /* 0x0000001dff1d723e */ /* 0x000fe200000010ff */
[----:B------:R1:W-:Y:S01]  /*bce0*/  @P0 STG.E.U16 desc[UR36][R10.64+0x30], R126 ;  /* 0x0000307e0a000986 */ /* 0x0003e2000c101524 */
[C---:B------:R-:W-:Y:S02]  /*bcf0*/  ISETP.GT.AND P0, PT, R23.reuse, RZ, P3 ;  /* 0x000000ff1700720c */ /* 0x040fe40001f04270 */
[C---:B------:R-:W-:Y:S01]  /*bd00*/  ISETP.GT.AND P4, PT, R23.reuse, RZ, P2 ;  /* 0x000000ff1700720c */ /* 0x040fe20001784270 */
[----:B------:R1:W-:Y:S01]  /*bd10*/  @P1 STG.E.U16 desc[UR36][R10.64+0x32], R127 ;  /* 0x0000327f0a001986 */ /* 0x0003e2000c101524 */
[----:B------:R-:W-:Y:S02]  /*bd20*/  ISETP.GT.AND P1, PT, R23, 0x8, P2 ;  /* 0x000000081700780c */ /* 0x000fe40001724270 */
[----:B------:R-:W-:Y:S02]  /*bd30*/  F2FP.BF16.F32.PACK_AB R30, RZ, R30 ;  /* 0x0000001eff1e723e */ /* 0x000fe400000010ff */
[----:B------:R-:W-:-:S05]  /*bd40*/  F2FP.BF16.F32.PACK_AB R31, RZ, R31 ;  /* 0x0000001fff1f723e */ /* 0x000fca00000010ff */
[----:B------:R1:W-:Y:S01]  /*bd50*/  @P0 STG.E.U16 desc[UR36][R4.64+0x40], R112 ;  /* 0x0000407004000986 */ /* 0x0003e2000c101524 */
[----:B------:R-:W-:-:S03]  /*bd60*/  ISETP.GT.AND P0, PT, R3, 0x28, PT ;  /* 0x000000280300780c */ /* 0x000fc60003f04270 */
[----:B------:R1:W-:Y:S04]  /*bd70*/  @P4 STG.E.U16 desc[UR36][R4.64+0x42], R113 ;  /* 0x0000427104004986 */ /* 0x0003e8000c101524 */
[----:B------:R1:W-:Y:S01]  /*bd80*/  @P1 STG.E.U16 desc[UR36][R8.64+0x42], R115 ;  /* 0x0000427308001986 */ /* 0x0003e2000c101524 */
[----:B------:R-:W-:-:S03]  /*bd90*/  ISETP.GT.AND P1, PT, R3, 0x29, PT ;  /* 0x000000290300780c */ /* 0x000fc60003f24270 */
[----:B------:R1:W-:Y:S01]  /*bda0*/  @P5 STG.E.U16 desc[UR36][R8.64+0x40], R114 ;  /* 0x0000407208005986 */ /* 0x0003e2000c101524 */
[C---:B------:R-:W-:Y:S02]  /*bdb0*/  ISETP.GT.AND P5, PT, R23.reuse, RZ, P0 ;  /* 0x000000ff1700720c */ /* 0x040fe400007a4270 */
[----:B------:R-:W-:-:S11]  /*bdc0*/  ISETP.GT.AND P4, PT, R23, RZ, P1 ;  /* 0x000000ff1700720c */ /* 0x000fd60000f84270 */
[----:B------:R1:W-:Y:S01]  /*bdd0*/  @P5 STG.E.U16 desc[UR36][R4.64+0x50], R116 ;  /* 0x0000507404005986 */ /* 0x0003e2000c101524 */
[----:B------:R-:W-:-:S03]  /*bde0*/  ISETP.GT.AND P5, PT, R23, 0x8, P0 ;  /* 0x000000081700780c */ /* 0x000fc600007a4270 */
[----:B------:R1:W-:Y:S01]  /*bdf0*/  @P4 STG.E.U16 desc[UR36][R4.64+0x52], R117 ;  /* 0x0000527504004986 */ /* 0x0003e2000c101524 */
[----:B------:R-:W-:-:S09]  /*be00*/  ISETP.GT.AND P4, PT, R23, 0x8, P1 ;  /* 0x000000081700780c */ /* 0x000fd20000f84270 */
        /* <DEDUP_REMOVED lines=33> */
[C---:B------:R-:W-:Y:S02]  /*c020*/  ISETP.GT.AND P5, PT, R23.reuse, 0x180, P3 ;  /* 0x000001801700780c */ /* 0x040fe40001fa4270 */
[C---:B------:R-:W-:Y:S01]  /*c030*/  ISETP.GT.AND P3, PT, R23.reuse, 0x188, P3 ;  /* 0x000001881700780c */ /* 0x040fe20001f64270 */
[----:B------:R1:W-:Y:S01]  /*c040*/  @P4 STG.E.U16 desc[UR36][R128.64+0x52], R103 ;  /* 0x0000526780004986 */ /* 0x0003e2000c101524 */
[C---:B------:R-:W-:Y:S02]  /*c050*/  ISETP.GT.AND P4, PT, R23.reuse, 0x180, P2 ;  /* 0x000001801700780c */ /* 0x040fe40001784270 */
[----:B------:R-:W-:-:S07]  /*c060*/  ISETP.GT.AND P2, PT, R23, 0x188, P2 ;  /* 0x000001881700780c */ /* 0x000fce0001744270 */
[----:B------:R1:W-:Y:S04]  /*c070*/  @P5 STG.E.U16 desc[UR36][R130.64+0x40], R88 ;  /* 0x0000405882005986 */ /* 0x0003e8000c101524 */
[----:B------:R1:W-:Y:S01]  /*c080*/  @P4 STG.E.U16 desc[UR36][R130.64+0x42], R89 ;  /* 0x0000425982004986 */ /* 0x0003e2000c101524 */
[C---:B------:R-:W-:Y:S02]  /*c090*/  ISETP.GT.AND P4, PT, R23.reuse, 0x180, P0 ;  /* 0x000001801700780c */ /* 0x040fe40000784270 */
[C---:B------:R-:W-:Y:S01]  /*c0a0*/  ISETP.GT.AND P0, PT, R23.reuse, 0x188, P0 ;  /* 0x000001881700780c */ /* 0x040fe20000704270 */
[----:B------:R1:W-:Y:S01]  /*c0b0*/  @P3 STG.E.U16 desc[UR36][R10.64+0x40], R90 ;  /* 0x0000405a0a003986 */ /* 0x0003e2000c101524 */
[C---:B------:R-:W-:Y:S02]  /*c0c0*/  ISETP.GT.AND P3, PT, R23.reuse, 0x180, P1 ;  /* 0x000001801700780c */ /* 0x040fe40000f64270 */
[----:B------:R-:W-:Y:S01]  /*c0d0*/  ISETP.GT.AND P1, PT, R23, 0x188, P1 ;  /* 0x000001881700780c */ /* 0x000fe20000f24270 */
[----:B------:R1:W-:Y:S01]  /*c0e0*/  @P2 STG.E.U16 desc[UR36][R10.64+0x42], R91 ;  /* 0x0000425b0a002986 */ /* 0x0003e2000c101524 */
[----:B------:R-:W-:-:S05]  /*c0f0*/  ISETP.GT.AND P2, PT, R3, 0x31, PT ;  /* 0x000000310300780c */ /* 0x000fca0003f44270 */
[----:B------:R1:W-:Y:S01]  /*c100*/  @P4 STG.E.U16 desc[UR36][R130.64+0x50], R92 ;  /* 0x0000505c82004986 */ /* 0x0003e2000c101524 */
[----:B------:R-:W-:-:S03]  /*c110*/  ISETP.GT.AND P4, PT, R23, RZ, P2 ;  /* 0x000000ff1700720c */ /* 0x000fc60001784270 */
[----:B------:R1:W-:Y:S01]  /*c120*/  @P3 STG.E.U16 desc[UR36][R130.64+0x52], R93 ;  /* 0x0000525d82003986 */ /* 0x0003e2000c101524 */
[----:B------:R-:W-:-:S03]  /*c130*/  ISETP.GT.AND P3, PT, R3, 0x30, PT ;  /* 0x000000300300780c */ /* 0x000fc60003f64270 */
[----:B------:R1:W-:Y:S01]  /*c140*/  @P0 STG.E.U16 desc[UR36][R10.64+0x50], R94 ;  /* 0x0000505e0a000986 */ /* 0x0003e2000c101524 */
[C---:B------:R-:W-:Y:S02]  /*c150*/  ISETP.GT.AND P0, PT, R23.reuse, RZ, P3 ;  /* 0x000000ff1700720c */ /* 0x040fe40001f04270 */
[C---:B------:R-:W-:Y:S01]  /*c160*/  ISETP.GT.AND P5, PT, R23.reuse, 0x8, P3 ;  /* 0x000000081700780c */ /* 0x040fe20001fa4270 */
[----:B------:R1:W-:Y:S01]  /*c170*/  @P1 STG.E.U16 desc[UR36][R10.64+0x52], R95 ;  /* 0x0000525f0a001986 */ /* 0x0003e2000c101524 */
[----:B------:R-:W-:-:S03]  /*c180*/  ISETP.GT.AND P1, PT, R23, 0x8, P2 ;  /* 0x000000081700780c */ /* 0x000fc60001724270 */
[----:B------:R1:W-:Y:S06]  /*c190*/  @P4 STG.E.U16 desc[UR36][R4.64+0x62], R81 ;  /* 0x0000625104004986 */ /* 0x0003ec000c101524 */
[----:B------:R1:W-:Y:S01]  /*c1a0*/  @P0 STG.E.U16 desc[UR36][R4.64+0x60], R80 ;  /* 0x0000605004000986 */ /* 0x0003e2000c101524 */
[----:B------:R-:W-:-:S03]  /*c1b0*/  ISETP.GT.AND P0, PT, R3, 0x38, PT ;  /* 0x000000380300780c */ /* 0x000fc60003f04270 */
        /* <DEDUP_REMOVED lines=57> */
[----:B------:R-:W-:-:S03]  /*c550*/  ISETP.GT.AND P4, PT, R23, 0x8, P2 ;  /* 0x000000081700780c */ /* 0x000fc60001784270 */
[----:B------:R1:W-:Y:S01]  /*c560*/  @P3 STG.E.U16 desc[UR36][R130.64+0x72], R61 ;  /* 0x0000723d82003986 */ /* 0x0003e2000c101524 */
[----:B------:R-:W-:-:S03]  /*c570*/  ISETP.GT.AND P3, PT, R3, 0x41, PT ;  /* 0x000000410300780c */ /* 0x000fc60003f64270 */
[----:B------:R1:W-:Y:S01]  /*c580*/  @P0 STG.E.U16 desc[UR36][R10.64+0x70], R62 ;  /* 0x0000703e0a000986 */ /* 0x0003e2000c101524 */
[C---:B------:R-:W-:Y:S02]  /*c590*/  ISETP.GT.AND P0, PT, R23.reuse, RZ, P2 ;  /* 0x000000ff1700720c */ /* 0x040fe40001704270 */
[C---:B------:R-:W-:Y:S01]  /*c5a0*/  ISETP.GT.AND P5, PT, R23.reuse, 0x8, P3 ;  /* 0x000000081700780c */ /* 0x040fe20001fa4270 */
[----:B------:R1:W-:Y:S01]  /*c5b0*/  @P1 STG.E.U16 desc[UR36][R10.64+0x72], R63 ;  /* 0x0000723f0a001986 */ /* 0x0003e2000c101524 */
[----:B------:R-:W-:-:S09]  /*c5c0*/  ISETP.GT.AND P1, PT, R23, RZ, P3 ;  /* 0x000000ff1700720c */ /* 0x000fd20001f24270 */
[----:B------:R1:W-:Y:S01]  /*c5d0*/  @P0 STG.E.U16 desc[UR36][R4.64+0x80], R48 ;  /* 0x0000803004000986 */ /* 0x0003e2000c101524 */
[----:B------:R-:W-:-:S03]  /*c5e0*/  ISETP.GT.AND P0, PT, R3, 0x49, PT ;  /* 0x000000490300780c */ /* 0x000fc60003f04270 */
[----:B------:R1:W-:Y:S01]  /*c5f0*/  @P1 STG.E.U16 desc[UR36][R4.64+0x82], R49 ;  /* 0x0000823104001986 */ /* 0x0003e2000c101524 */
[----:B------:R-:W-:-:S03]  /*c600*/  ISETP.GT.AND P1, PT, R3, 0x48, PT ;  /* 0x000000480300780c */ /* 0x000fc60003f24270 */
[----:B------:R1:W-:Y:S01]  /*c610*/  @P4 STG.E.U16 desc[UR36][R8.64+0x80], R50 ;  /* 0x0000803208004986 */ /* 0x0003e2000c101524 */
[----:B------:R-:W-:-:S03]  /*c620*/  ISETP.GT.AND P4, PT, R23, RZ, P0 ;  /* 0x000000ff1700720c */ /* 0x000fc60000784270 */
[----:B------:R1:W-:Y:S01]  /*c630*/  @P5 STG.E.U16 desc[UR36][R8.64+0x82], R51 ;  /* 0x0000823308005986 */ /* 0x0003e2000c101524 */
[----:B------:R-:W-:-:S09]  /*c640*/  ISETP.GT.AND P5, PT, R23, RZ, P1 ;  /* 0x000000ff1700720c */ /* 0x000fd20000fa4270 */
        /* <DEDUP_REMOVED lines=42> */
[----:B------:R1:W-:Y:S01]  /*c8f0*/  @P4 STG.E.U16 desc[UR36][R130.64+0x80], R24 ;  /* 0x0000801882004986 */ /* 0x0003e2000c101524 */
[C---:B------:R-:W-:Y:S02]  /*c900*/  ISETP.GT.AND P4, PT, R23.reuse, 0x180, P0 ;  /* 0x000001801700780c */ /* 0x040fe40000784270 */
[C---:B------:R-:W-:Y:S01]  /*c910*/  ISETP.GT.AND P0, PT, R23.reuse, 0x188, P0 ;  /* 0x000001881700780c */ /* 0x040fe20000704270 */
[----:B------:R1:W-:Y:S01]  /*c920*/  @P5 STG.E.U16 desc[UR36][R130.64+0x82], R25 ;  /* 0x0000821982005986 */ /* 0x0003e2000c101524 */
[C---:B------:R-:W-:Y:S02]  /*c930*/  ISETP.GT.AND P5, PT, R23.reuse, 0x180, P1 ;  /* 0x000001801700780c */ /* 0x040fe40000fa4270 */
[----:B------:R-:W-:Y:S01]  /*c940*/  ISETP.GT.AND P1, PT, R23, 0x188, P1 ;  /* 0x000001881700780c */ /* 0x000fe20000f24270 */
[----:B------:R1:W-:Y:S04]  /*c950*/  @P2 STG.E.U16 desc[UR36][R10.64+0x80], R26 ;  /* 0x0000801a0a002986 */ /* 0x0003e8000c101524 */
[----:B------:R1:W-:Y:S04]  /*c960*/  @P3 STG.E.U16 desc[UR36][R10.64+0x82], R27 ;  /* 0x0000821b0a003986 */ /* 0x0003e8000c101524 */
[----:B------:R1:W-:Y:S04]  /*c970*/  @P4 STG.E.U16 desc[UR36][R130.64+0x92], R29 ;  /* 0x0000921d82004986 */ /* 0x0003e8000c101524 */
[----:B------:R1:W-:Y:S04]  /*c980*/  @P5 STG.E.U16 desc[UR36][R130.64+0x90], R28 ;  /* 0x0000901c82005986 */ /* 0x0003e8000c101524 */
[----:B------:R1:W-:Y:S04]  /*c990*/  @P1 STG.E.U16 desc[UR36][R10.64+0x90], R30 ;  /* 0x0000901e0a001986 */ /* 0x0003e8000c101524 */
[----:B------:R1:W-:Y:S02]  /*c9a0*/  @P0 STG.E.U16 desc[UR36][R10.64+0x92], R31 ;  /* 0x0000921f0a000986 */ /* 0x0003e4000c101524 */
.L_x_339:
[----:B------:R-:W-:Y:S05]  /*c9b0*/  BSYNC B0 ;  /* 0x0000000000007941 */ /* 0x000fea0003800000 */
.L_x_33:
[----:B------:R-:W-:Y:S01]  /*c9c0*/  ULDC UR4, c[0x0][0xc] ;  /* 0x0000030000047ab9 */ /* 0x000fe20000000800 */
[----:B------:R-:W-:Y:S01]  /*c9d0*/  ULDC UR5, c[0x0][0x10] ;  /* 0x0000040000057ab9 */ /* 0x000fe20000000800 */
[----:B0-----:R-:W0:Y:S01]  /*c9e0*/  LDC R3, c[0x0][0x14] ;  /* 0x00000500ff037b82 */ /* 0x001e220000000800 */
[----:B------:R-:W-:Y:S01]  /*c9f0*/  UIMAD.WIDE.U32 UR4, UR4, UR5, URZ ;  /* 0x00000005040472a5 */ /* 0x000fe2000f8e003f */
[----:B------:R-:W-:Y:S02]  /*ca00*/  IMAD.MOV.U32 R23, RZ, RZ, R19 ;  /* 0x000000ffff177224 */ /* 0x000fe400078e0013 */
[----:B------:R-:W-:-:S03]  /*ca10*/  IMAD.MOV.U32 R17, RZ, RZ, -0x1 ;  /* 0xffffffffff117424 */ /* 0x000fc600078e00ff */
[----:B0-----:R-:W-:-:S04]  /*ca20*/  IMAD.WIDE.U32 R22, R3, UR4, R22 ;  /* 0x0000000403167c25 */ /* 0x001fc8000f8e0016 */
[----:B------:R-:W-:Y:S01]  /*ca30*/  IMAD R3, R3, UR5, RZ ;  /* 0x0000000503037c24 */ /* 0x000fe2000f8e02ff */
[----:B------:R-:W-:Y:S02]  /*ca40*/  ULDC.64 UR4, c[0x0][0x650] ;  /* 0x0001940000047ab9 */ /* 0x000fe40000000a00 */
[----:B------:R-:W-:Y:S01]  /*ca50*/  ISETP.GE.U32.AND P0, PT, R22, UR4, PT ;  /* 0x0000000416007c0c */ /* 0x000fe2000bf06070 */
[--C-:B------:R-:W-:Y:S01]  /*ca60*/  IMAD.IADD R19, R23, 0x1, R3.reuse ;  /* 0x0000000117137824 */ /* 0x100fe200078e0203 */
[----:B------:R-:W-:Y:S01]  /*ca70*/  PRMT R3, RZ, 0x7610, R3 ;  /* 0x00007610ff037816 */ /* 0x000fe20000000003 */
[----:B------:R-:W-:-:S03]  /*ca80*/  IMAD.MOV.U32 R23, RZ, RZ, -0x1 ;  /* 0xffffffffff177424 */ /* 0x000fc600078e00ff */
[----:B------:R-:W-:-:S13]  /*ca90*/  ISETP.GE.U32.AND.EX P0, PT, R19, UR5, PT, P0 ;  /* 0x0000000513007c0c */ /* 0x000fda000bf06100 */
[----:B------:R-:W-:Y:S05]  /*caa0*/  @P0 BRA `(.L_x_340) ;  /* 0x00000004006c0947 */ /* 0x000fea0003800000 */
[----:B------:R-:W0:Y:S01]  /*cab0*/  S2R R12, SR_CTAID.X ;  /* 0x00000000000c7919 */ /* 0x000e220000002500 */
[----:B-1----:R-:W1:Y:S01]  /*cac0*/  LDC.64 R10, c[0x0][0x628] ;  /* 0x00018a00ff0a7b82 */ /* 0x002e620000000a00 */
[----:B------:R-:W-:Y:S01]  /*cad0*/  ULDC UR4, c[0x0][0x150] ;  /* 0x0000540000047ab9 */ /* 0x000fe20000000800 */
[----:B------:R-:W-:Y:S01]  /*cae0*/  IMAD.MOV.U32 R8, RZ, RZ, R22 ;  /* 0x000000ffff087224 */ /* 0x000fe200078e0016 */
[----:B------:R-:W0:Y:S01]  /*caf0*/  S2R R24, SR_CTAID.Y ;  /* 0x0000000000187919 */ /* 0x000e220000002600 */
[----:B------:R-:W-:-:S04]  /*cb00*/  IMAD.MOV.U32 R9, RZ, RZ, R19 ;  /* 0x000000ffff097224 */ /* 0x000fc800078e0013 */
[----:B------:R-:W2:Y:S08]  /*cb10*/  LDC R21, c[0x0][0x144] ;  /* 0x00005100ff157b82 */ /* 0x000eb00000000800 */
[----:B------:R-:W2:Y:S08]  /*cb20*/  LDC R0, c[0x0][0x630] ;  /* 0x00018c00ff007b82 */ /* 0x000eb00000000800 */
[----:B------:R-:W2:Y:S01]  /*cb30*/  LDC.64 R14, c[0x0][0x620] ;  /* 0x00018800ff0e7b82 */ /* 0x000ea20000000a00 */
[----:B-1----:R-:W-:-:S04]  /*cb40*/  ISETP.NE.U32.AND P0, PT, R10, RZ, PT ;  /* 0x000000ff0a00720c */ /* 0x002fc80003f05070 */
[----:B------:R-:W-:Y:S02]  /*cb50*/  ISETP.NE.AND.EX P0, PT, R11, RZ, PT, P0 ;  /* 0x000000ff0b00720c */ /* 0x000fe40003f05300 */
[----:B0-----:R-:W-:-:S05]  /*cb60*/  I2FP.F32.U32 R3, R12 ;  /* 0x0000000c00037245 */ /* 0x001fca0000201000 */
[----:B------:R-:W-:-:S04]  /*cb70*/  FMUL R3, R3, UR4 ;  /* 0x0000000403037c20 */ /* 0x000fc80008400000 */
[----:B------:R0:W1:Y:S02]  /*cb80*/  F2I.U32.TRUNC.NTZ R20, R3 ;  /* 0x0000000300147305 */ /* 0x000064000020f000 */
[----:B------:R-:W-:Y:S05]  /*cb90*/  @!P0 BRA `(.L_x_341) ;  /* 0x0000000000288947 */ /* 0x000fea0003800000 */
[----:B0-----:R-:W0:Y:S02]  /*cba0*/  LDC R3, c[0x0][0x634] ;  /* 0x00018d00ff037b82 */ /* 0x001e240000000800 */
        /* <DEDUP_REMOVED lines=9> */
.L_x_341:
[----:B------:R-:W3:Y:S01]  /*cc40*/  LDC.64 R28, c[0x0][0x640] ;  /* 0x00019000ff1c7b82 */ /* 0x000ee20000000a00 */
[-C--:B--2---:R-:W-:Y:S01]  /*cc50*/  SHF.R.U64 R17, R8, R0.reuse, R9 ;  /* 0x0000000008117219 */ /* 0x084fe20000001209 */
[----:B------:R-:W-:Y:S01]  /*cc60*/  IMAD.MOV.U32 R23, RZ, RZ, R19 ;  /* 0x000000ffff177224 */ /* 0x000fe200078e0013 */
[----:B------:R-:W-:Y:S01]  /*cc70*/  SHF.R.U32.HI R0, RZ, R0, R9 ;  /* 0x00000000ff007219 */ /* 0x000fe20000011609 */
[----:B-1----:R-:W-:Y:S01]  /*cc80*/  IMAD.MOV R20, RZ, RZ, -R20 ;  /* 0x000000ffff147224 */ /* 0x002fe200078e0a14 */
[----:B0-----:R-:W-:Y:S01]  /*cc90*/  IADD3 R3, P0, RZ, -R17, RZ ;  /* 0x80000011ff037210 */ /* 0x001fe20007f1e0ff */
[----:B------:R-:W-:Y:S01]  /*cca0*/  ULDC UR4, c[0x0][0x154] ;  /* 0x0000550000047ab9 */ /* 0x000fe20000000800 */
[----:B------:R-:W-:Y:S01]  /*ccb0*/  IMAD.MOV.U32 R7, RZ, RZ, 0x1 ;  /* 0x00000001ff077424 */ /* 0x000fe200078e00ff */
[----:B------:R-:W0:Y:S01]  /*ccc0*/  LDC R6, c[0x0][0x618] ;  /* 0x00018600ff067b82 */ /* 0x000e220000000800 */
[----:B------:R-:W-:Y:S02]  /*ccd0*/  IMAD R21, R21, R20, R12 ;  /* 0x0000001415157224 */ /* 0x000fe400078e020c */
[----:B------:R-:W-:-:S04]  /*cce0*/  IMAD.X R5, RZ, RZ, ~R0, P0 ;  /* 0x000000ffff057224 */ /* 0x000fc800000e0e00 */
[-C--:B------:R-:W-:Y:S01]  /*ccf0*/  IMAD R0, R5, R14.reuse, RZ ;  /* 0x0000000e05007224 */ /* 0x080fe200078e02ff */
[----:B------:R-:W1:Y:S01]  /*cd00*/  LDC R8, c[0x0][0x608] ;  /* 0x00018200ff087b82 */ /* 0x000e620000000800 */
[----:B------:R-:W-:-:S04]  /*cd10*/  IMAD.WIDE.U32 R4, R3, R14, R22 ;  /* 0x0000000e03047225 */ /* 0x000fc800078e0016 */
[----:B------:R-:W-:Y:S01]  /*cd20*/  IMAD R3, R3, R15, R0 ;  /* 0x0000000f03037224 */ /* 0x000fe200078e0200 */
[----:B------:R-:W-:Y:S02]  /*cd30*/  I2FP.F32.U32 R0, R24 ;  /* 0x0000001800007245 */ /* 0x000fe40000201000 */
[----:B------:R-:W2:Y:S01]  /*cd40*/  LDC R26, c[0x0][0x658] ;  /* 0x00019600ff1a7b82 */ /* 0x000ea20000000800 */
[----:B------:R-:W-:Y:S01]  /*cd50*/  IMAD.IADD R3, R5, 0x1, R3 ;  /* 0x0000000105037824 */ /* 0x000fe200078e0203 */
[----:B---3--:R-:W-:Y:S01]  /*cd60*/  ISETP.NE.U32.AND P0, PT, R28, RZ, PT ;  /* 0x000000ff1c00720c */ /* 0x008fe20003f05070 */
[----:B------:R-:W-:Y:S01]  /*cd70*/  FMUL R0, R0, UR4 ;  /* 0x0000000400007c20 */ /* 0x000fe20008400000 */
[----:B------:R-:W-:Y:S02]  /*cd80*/  IMAD.MOV.U32 R5, RZ, RZ, -0x1 ;  /* 0xffffffffff057424 */ /* 0x000fe400078e00ff */
[----:B------:R-:W-:Y:S01]  /*cd90*/  ISETP.NE.AND.EX P0, PT, R29, RZ, PT, P0 ;  /* 0x000000ff1d00720c */ /* 0x000fe20003f05300 */
[----:B------:R3:W2:Y:S01]  /*cda0*/  F2I.U32.TRUNC.NTZ R13, R0 ;  /* 0x00000000000d7305 */ /* 0x0006a2000020f000 */
[----:B------:R-:W3:Y:S01]  /*cdb0*/  LDC R15, c[0x0][0x148] ;  /* 0x00005200ff0f7b82 */ /* 0x000ee20000000800 */
[----:B0-----:R-:W-:-:S02]  /*cdc0*/  SHF.R.U64 R12, R4, R6, R3 ;  /* 0x00000006040c7219 */ /* 0x001fc40000001203 */
[----:B------:R-:W-:-:S05]  /*cdd0*/  SHF.R.U32.HI R3, RZ, R6, R3 ;  /* 0x00000006ff037219 */ /* 0x000fca0000011603 */
[----:B------:R-:W0:Y:S01]  /*cde0*/  LDC R20, c[0x0][0x600] ;  /* 0x00018000ff147b82 */ /* 0x000e220000000800 */
[-CC-:B-1----:R-:W-:Y:S02]  /*cdf0*/  SHF.R.U64 R10, R12, R8.reuse, R3.reuse ;  /* 0x000000080c0a7219 */ /* 0x182fe40000001203 */
[----:B------:R-:W-:-:S05]  /*ce00*/  SHF.R.U32.HI R3, RZ, R8, R3 ;  /* 0x00000008ff037219 */ /* 0x000fca0000011603 */
[----:B------:R-:W1:Y:S01]  /*ce10*/  LDC R25, c[0x0][0x648] ;  /* 0x00019200ff197b82 */ /* 0x000e620000000800 */
[-C--:B--2---:R-:W-:Y:S02]  /*ce20*/  SHF.L.U32 R4, R5, R26.reuse, RZ ;  /* 0x0000001a05047219 */ /* 0x084fe400000006ff */
[-CC-:B------:R-:W-:Y:S02]  /*ce30*/  SHF.R.U64 R14, R10, R26.reuse, R3.reuse ;  /* 0x0000001a0a0e7219 */ /* 0x180fe40000001203 */
[----:B------:R-:W-:Y:S02]  /*ce40*/  SHF.R.U32.HI R5, RZ, R26, R3 ;  /* 0x0000001aff057219 */ /* 0x000fe40000011603 */
[----:B------:R-:W-:Y:S01]  /*ce50*/  LOP3.LUT R23, RZ, R4, RZ, 0x33, !PT ;  /* 0x00000004ff177212 */ /* 0x000fe200078e33ff */
[----:B------:R-:W2:Y:S01]  /*ce60*/  LDC R27, c[0x0][0x638] ;  /* 0x00018e00ff1b7b82 */ /* 0x000ea20000000800 */
[----:B------:R-:W-:Y:S01]  /*ce70*/  SHF.L.U32 R26, R7, R26, RZ ;  /* 0x0000001a071a7219 */ /* 0x000fe200000006ff */
[----:B------:R-:W-:-:S06]  /*ce80*/  IMAD.MOV.U32 R4, RZ, RZ, R14 ;  /* 0x000000ffff047224 */ /* 0x000fcc00078e000e */
[----:B------:R-:W0:Y:S01]  /*ce90*/  LDC R30, c[0x0][0x610] ;  /* 0x00018400ff1e7b82 */ /* 0x000e220000000800 */
        /* <DEDUP_REMOVED lines=11> */
.L_x_342:
[----:B------:R-:W4:Y:S01]  /*cf50*/  LDC R3, c[0x0][0x65c] ;  /* 0x00019700ff037b82 */ /* 0x000f220000000800 */
[----:B-1-3--:R-:W-:Y:S01]  /*cf60*/  SHF.R.U64 R0, R4, R25, R5 ;  /* 0x0000001904007219 */ /* 0x00afe20000001205 */
[----:B0-----:R-:W-:Y:S01]  /*cf70*/  VIADD R7, R20, 0xffffffff ;  /* 0xffffffff14077836 */ /* 0x001fe20000000000 */
[----:B------:R-:W-:Y:S01]  /*cf80*/  LOP3.LUT R5, R10, R23, RZ, 0xc0, !PT ;  /* 0x000000170a057212 */ /* 0x000fe200078ec0ff */
[----:B------:R-:W-:Y:S02]  /*cf90*/  IMAD.MOV R13, RZ, RZ, -R13 ;  /* 0x000000ffff0d7224 */ /* 0x000fe400078e0a0d */
[----:B------:R-:W-:Y:S01]  /*cfa0*/  IMAD.MOV.U32 R4, RZ, RZ, 0x1 ;  /* 0x00000001ff047424 */ /* 0x000fe200078e00ff */
[----:B------:R-:W-:Y:S02]  /*cfb0*/  LOP3.LUT R12, R12, R7, RZ, 0xc0, !PT ;  /* 0x000000070c0c7212 */ /* 0x000fe400078ec0ff */
[----:B----4-:R-:W-:Y:S01]  /*cfc0*/  ISETP.NE.AND P0, PT, R3, 0x1, PT ;  /* 0x000000010300780c */ /* 0x010fe20003f05270 */
[----:B------:R-:W-:-:S02]  /*cfd0*/  IMAD.MOV R3, RZ, RZ, -R0 ;  /* 0x000000ffff037224 */ /* 0x000fc400078e0a00 */
[----:B------:R-:W-:Y:S02]  /*cfe0*/  IMAD R0, R26, R0, R5 ;  /* 0x000000001a007224 */ /* 0x000fe400078e0205 */
[----:B--2---:R-:W-:-:S04]  /*cff0*/  IMAD R3, R3, R27, R14 ;  /* 0x0000001b03037224 */ /* 0x004fc800078e020e */
[----:B------:R-:W-:Y:S01]  /*d000*/  IMAD R5, R3, R20, R12 ;  /* 0x0000001403057224 */ /* 0x000fe200078e020c */
[----:B------:R-:W-:-:S03]  /*d010*/  PRMT R3, R4, 0x7610, R3 ;  /* 0x0000761004037816 */ /* 0x000fc60000000003 */
[----:B------:R-:W-:-:S04]  /*d020*/  @P0 IMAD R21, R15, R13, R24 ;  /* 0x0000000d0f150224 */ /* 0x000fc800078e0218 */
[----:B------:R-:W-:-:S05]  /*d030*/  IMAD R0, R0, R30, R21 ;  /* 0x0000001e00007224 */ /* 0x000fca00078e0215 */
[----:B------:R-:W-:Y:S02]  /*d040*/  SEL R23, R5, R0, !P0 ;  /* 0x0000000005177207 */ /* 0x000fe40004000000 */
[----:B------:R-:W-:-:S07]  /*d050*/  SEL R0, R0, R5, !P0 ;  /* 0x0000000500007207 */ /* 0x000fce0004000000 */
.L_x_340:
[----:B------:R0:W-:Y:S01]  /*d060*/  STL [R1], R0 ;  /* 0x0000000001007387 */ /* 0x0001e20000100800 */
[----:B------:R-:W-:-:S13]  /*d070*/  LOP3.LUT P0, RZ, R3, 0xff, RZ, 0xc0, !PT ;  /* 0x000000ff03ff7812 */ /* 0x000fda000780c0ff */
[----:B0-----:R-:W-:Y:S05]  /*d080*/  @P0 BRA `(.L_x_343) ;  /* 0xffffff4000b40947 */ /* 0x001fea000383ffff */
[----:B------:R-:W-:Y:S05]  /*d090*/  EXIT ;  /* 0x000000000000794d */ /* 0x000fea0003800000 */
.L_x_8:
[----:B0-----:R-:W-:Y:S01]  /*d0a0*/  ULDC.64 UR4, c[0x0][0x650] ;  /* 0x0001940000047ab9 */ /* 0x001fe20000000a00 */
[----:B------:R-:W-:Y:S01]  /*d0b0*/  PRMT R2, RZ, 0x7610, R2 ;  /* 0x00007610ff027816 */ /* 0x000fe20000000002 */
[----:B------:R-:W-:Y:S01]  /*d0c0*/  IMAD.MOV.U32 R12, RZ, RZ, -0x1 ;  /* 0xffffffffff0c7424 */ /* 0x000fe200078e00ff */
[----:B------:R-:W-:Y:S01]  /*d0d0*/  ISETP.GE.U32.AND P0, PT, R22, UR4, PT ;  /* 0x0000000416007c0c */ /* 0x000fe2000bf06070 */
[----:B------:R-:W-:Y:S02]  /*d0e0*/  IMAD.MOV.U32 R17, RZ, RZ, -0x1 ;  /* 0xffffffffff117424 */ /* 0x000fe400078e00ff */
[----:B------:R-:W-:Y:S01]  /*d0f0*/  IMAD.MOV.U32 R13, RZ, RZ, -0x1 ;  /* 0xffffffffff0d7424 */ /* 0x000fe200078e00ff */
[----:B------:R-:W-:-:S13]  /*d100*/  ISETP.GE.U32.AND.EX P0, PT, R19, UR5, PT, P0 ;  /* 0x0000000513007c0c */ /* 0x000fda000bf06100 */
[----:B------:R-:W-:Y:S05]  /*d110*/  @P0 BRA `(.L_x_344) ;  /* 0x0000000400340947 */ /* 0x000fea0003800000 */
        /* <DEDUP_REMOVED lines=18> */
.L_x_345:
[----:B------:R-:W0:Y:S01]  /*d240*/  LDC.64 R26, c[0x0][0x640] ;  /* 0x00019000ff1a7b82 */ /* 0x000e220000000a00 */
[-C--:B------:R-:W-:Y:S01]  /*d250*/  SHF.R.U64 R16, R12, R2.reuse, R13 ;  /* 0x000000020c107219 */ /* 0x080fe2000000120d */
[----:B------:R-:W-:Y:S01]  /*d260*/  IMAD.MOV.U32 R23, RZ, RZ, R19 ;  /* 0x000000ffff177224 */ /* 0x000fe200078e0013 */
[----:B------:R-:W-:Y:S01]  /*d270*/  SHF.R.U32.HI R2, RZ, R2, R13 ;  /* 0x00000002ff027219 */ /* 0x000fe2000001160d */
[----:B------:R-:W-:Y:S01]  /*d280*/  IMAD.MOV.U32 R28, RZ, RZ, 0x1 ;  /* 0x00000001ff1c7424 */ /* 0x000fe200078e00ff */
[----:B------:R-:W-:-:S03]  /*d290*/  IADD3 R11, P0, RZ, -R16, RZ ;  /* 0x80000010ff0b7210 */ /* 0x000fc60007f1e0ff */
[----:B------:R-:W1:Y:S02]  /*d2a0*/  LDC R10, c[0x0][0x618] ;  /* 0x00018600ff0a7b82 */ /* 0x000e640000000800 */
[----:B------:R-:W-:-:S04]  /*d2b0*/  IMAD.X R9, RZ, RZ, ~R2, P0 ;  /* 0x000000ffff097224 */ /* 0x000fc800000e0e02 */
[-C--:B------:R-:W-:Y:S02]  /*d2c0*/  IMAD R2, R9, R20.reuse, RZ ;  /* 0x0000001409027224 */ /* 0x080fe400078e02ff */
[----:B------:R-:W2:Y:S01]  /*d2d0*/  LDC R12, c[0x0][0x608] ;  /* 0x00018200ff0c7b82 */ /* 0x000ea20000000800 */
[----:B------:R-:W-:-:S04]  /*d2e0*/  IMAD.WIDE.U32 R8, R11, R20, R22 ;  /* 0x000000140b087225 */ /* 0x000fc800078e0016 */
[----:B------:R-:W-:-:S03]  /*d2f0*/  IMAD R11, R11, R21, R2 ;  /* 0x000000150b0b7224 */ /* 0x000fc600078e0202 */
[----:B------:R-:W3:Y:S01]  /*d300*/  LDC R25, c[0x0][0x658] ;  /* 0x00019600ff197b82 */ /* 0x000ee20000000800 */
[----:B------:R-:W-:Y:S01]  /*d310*/  IMAD.IADD R9, R9, 0x1, R11 ;  /* 0x0000000109097824 */ /* 0x000fe200078e020b */
[----:B0-----:R-:W-:-:S04]  /*d320*/  ISETP.NE.U32.AND P0, PT, R26, RZ, PT ;  /* 0x000000ff1a00720c */ /* 0x001fc80003f05070 */
[----:B------:R-:W-:Y:S02]  /*d330*/  ISETP.NE.AND.EX P0, PT, R27, RZ, PT, P0 ;  /* 0x000000ff1b00720c */ /* 0x000fe40003f05300 */
[----:B------:R-:W0:Y:S01]  /*d340*/  LDC R20, c[0x0][0x600] ;  /* 0x00018000ff147b82 */ /* 0x000e220000000800 */
[-CC-:B-1----:R-:W-:Y:S01]  /*d350*/  SHF.R.U64 R6, R8, R10.reuse, R9.reuse ;  /* 0x0000000a08067219 */ /* 0x182fe20000001209 */
[----:B------:R-:W-:Y:S01]  /*d360*/  IMAD.MOV.U32 R8, RZ, RZ, -0x1 ;  /* 0xffffffffff087424 */ /* 0x000fe200078e00ff */
[----:B------:R-:W-:-:S05]  /*d370*/  SHF.R.U32.HI R9, RZ, R10, R9 ;  /* 0x0000000aff097219 */ /* 0x000fca0000011609 */
[----:B------:R-:W1:Y:S01]  /*d380*/  LDC R23, c[0x0][0x648] ;  /* 0x00019200ff177b82 */ /* 0x000e620000000800 */
[-CC-:B--2---:R-:W-:Y:S02]  /*d390*/  SHF.R.U64 R17, R6, R12.reuse, R9.reuse ;  /* 0x0000000c06117219 */ /* 0x184fe40000001209 */
[----:B------:R-:W-:-:S05]  /*d3a0*/  SHF.R.U32.HI R2, RZ, R12, R9 ;  /* 0x0000000cff027219 */ /* 0x000fca0000011609 */
[----:B------:R-:W2:Y:S01]  /*d3b0*/  LDC R24, c[0x0][0x638] ;  /* 0x00018e00ff187b82 */ /* 0x000ea20000000800 */
[-C--:B---3--:R-:W-:Y:S02]  /*d3c0*/  SHF.L.U32 R8, R8, R25.reuse, RZ ;  /* 0x0000001908087219 */ /* 0x088fe400000006ff */
[-CC-:B------:R-:W-:Y:S02]  /*d3d0*/  SHF.R.U64 R21, R17, R25.reuse, R2.reuse ;  /* 0x0000001911157219 */ /* 0x180fe40000001202 */
[----:B------:R-:W-:Y:S02]  /*d3e0*/  LOP3.LUT R30, RZ, R8, RZ, 0x33, !PT ;  /* 0x00000008ff1e7212 */ /* 0x000fe400078e33ff */
[----:B------:R-:W-:Y:S01]  /*d3f0*/  SHF.R.U32.HI R9, RZ, R25, R2 ;  /* 0x00000019ff097219 */ /* 0x000fe20000011602 */
[----:B------:R-:W3:Y:S01]  /*d400*/  LDC R29, c[0x0][0x610] ;  /* 0x00018400ff1d7b82 */ /* 0x000ee20000000800 */
[----:B------:R-:W-:Y:S01]  /*d410*/  IMAD.MOV.U32 R8, RZ, RZ, R21 ;  /* 0x000000ffff087224 */ /* 0x000fe200078e0015 */
[----:B------:R-:W-:Y:S06]  /*d420*/  @!P0 BRA `(.L_x_346) ;  /* 0x0000000000288947 */ /* 0x000fec0003800000 */
        /* <DEDUP_REMOVED lines=10> */
.L_x_346:
[----:B------:R-:W4:Y:S01]  /*d4d0*/  LDC R2, c[0x0][0x65c] ;  /* 0x00019700ff027b82 */ /* 0x000f220000000800 */
[----:B-1----:R-:W-:Y:S01]  /*d4e0*/  SHF.R.U64 R5, R8, R23, R9 ;  /* 0x0000001708057219 */ /* 0x002fe20000001209 */
[----:B0-----:R-:W-:Y:S01]  /*d4f0*/  VIADD R9, R20, 0xffffffff ;  /* 0xffffffff14097836 */ /* 0x001fe20000000000 */
[----:B------:R-:W-:Y:S01]  /*d500*/  SHF.L.U32 R28, R28, R25, RZ ;  /* 0x000000191c1c7219 */ /* 0x000fe200000006ff */
[----:B------:R-:W-:Y:S02]  /*d510*/  IMAD.MOV.U32 R13, RZ, RZ, R16 ;  /* 0x000000ffff0d7224 */ /* 0x000fe400078e0010 */
[----:B------:R-:W-:Y:S01]  /*d520*/  IMAD.MOV R8, RZ, RZ, -R5 ;  /* 0x000000ffff087224 */ /* 0x000fe200078e0a05 */
[----:B----4-:R-:W-:Y:S02]  /*d530*/  ISETP.NE.AND P0, PT, R2, 0x1, PT ;  /* 0x000000010200780c */ /* 0x010fe40003f05270 */
[----:B------:R-:W-:-:S11]  /*d540*/  LOP3.LUT R2, R17, R30, RZ, 0xc0, !PT ;  /* 0x0000001e11027212 */ /* 0x000fd600078ec0ff */
[----:B------:R-:W-:Y:S02]  /*d550*/  @P0 IMAD R3, R7, R14, R4 ;  /* 0x0000000e07030224 */ /* 0x000fe400078e0204 */
[----:B------:R-:W-:Y:S01]  /*d560*/  IMAD R4, R28, R5, R2 ;  /* 0x000000051c047224 */ /* 0x000fe200078e0202 */
[----:B------:R-:W-:Y:S01]  /*d570*/  LOP3.LUT R5, R6, R9, RZ, 0xc0, !PT ;  /* 0x0000000906057212 */ /* 0x000fe200078ec0ff */
[----:B--2---:R-:W-:Y:S02]  /*d580*/  IMAD R2, R8, R24, R21 ;  /* 0x0000001808027224 */ /* 0x004fe400078e0215 */
[----:B---3--:R-:W-:Y:S02]  /*d590*/  IMAD R3, R4, R29, R3 ;  /* 0x0000001d04037224 */ /* 0x008fe400078e0203 */
[----:B------:R-:W-:Y:S02]  /*d5a0*/  IMAD R12, R2, R20, R5 ;  /* 0x00000014020c7224 */ /* 0x000fe400078e0205 */
[----:B------:R-:W-:-:S03]  /*d5b0*/  IMAD.MOV.U32 R4, RZ, RZ, 0x1 ;  /* 0x00000001ff047424 */ /* 0x000fc600078e00ff */
[----:B------:R-:W-:Y:S02]  /*d5c0*/  SEL R17, R12, R3, !P0 ;  /* 0x000000030c117207 */ /* 0x000fe40004000000 */
[----:B------:R-:W-:Y:S02]  /*d5d0*/  PRMT R2, R4, 0x7610, R2 ;  /* 0x0000761004027816 */ /* 0x000fe40000000002 */
[----:B------:R-:W-:-:S07]  /*d5e0*/  SEL R12, R3, R12, !P0 ;  /* 0x0000000c030c7207 */ /* 0x000fce0004000000 */
.L_x_344:
[----:B------:R-:W-:-:S08]  /*d5f0*/  NOP ;  /* 0x0000000000007918 */ /* 0x000fd00000000000 */
[----:B------:R-:W0:-:S00]  /*d600*/  USETMAXREG.DEALLOC.CTAPOOL 0x28 ;  /* 0x00000028000079c8 */ /* 0x000e0000080e0500 */
[----:B0-----:R-:W-:-:S13]  /*d610*/  ISETP.NE.AND P0, PT, R0, RZ, PT ;  /* 0x000000ff0000720c */ /* 0x001fda0003f05270 */
[----:B------:R-:W-:Y:S05]  /*d620*/  @P0 EXIT ;  /* 0x000000000000094d */ /* 0x000fea0003800000 */
[----:B------:R-:W-:Y:S01]  /*d630*/  LOP3.LUT P0, RZ, R2, 0xff, RZ, 0xc0, !PT ;  /* 0x000000ff02ff7812 */ /* 0x000fe2000780c0ff */
[----:B------:R-:W-:Y:S02]  /*d640*/  IMAD.MOV.U32 R0, RZ, RZ, 0x1 ;  /* 0x00000001ff007424 */ /* 0x000fe400078e00ff */
[----:B------:R-:W-:-:S10]  /*d650*/  IMAD.MOV.U32 R10, RZ, RZ, RZ ;  /* 0x000000ffff0a7224 */ /* 0x000fd400078e00ff */
[----:B------:R-:W-:Y:S05]  /*d660*/  @!P0 BRA `(.L_x_347) ;  /* 0x0000000c00488947 */ /* 0x000fea0003800000 */
[----:B------:R-:W0:Y:S01]  /*d670*/  LDC R0, c[0x0][0x28c] ;  /* 0x0000a300ff007b82 */ /* 0x000e220000000800 */
[----:B------:R-:W1:Y:S01]  /*d680*/  S2R R8, SR_CgaCtaId ;  /* 0x0000000000087919 */ /* 0x000e620000008800 */
[----:B------:R-:W-:Y:S01]  /*d690*/  ULDC UR5, c[0x0][0x600] ;  /* 0x0001800000057ab9 */ /* 0x000fe20000000800 */
[----:B------:R-:W-:Y:S01]  /*d6a0*/  ULDC UR4, c[0x0][0xc] ;  /* 0x0000030000047ab9 */ /* 0x000fe20000000800 */
[----:B------:R-:W-:Y:S01]  /*d6b0*/  UIADD3 UR16, UR5, -0x1, URZ ;  /* 0xffffffff05107890 */ /* 0x000fe2000fffe03f */
[----:B------:R-:W-:Y:S01]  /*d6c0*/  BSSY B0, `(.L_x_347) ;  /* 0x00000cc000007945 */ /* 0x000fe20003800000 */
[----:B------:R-:W-:Y:S01]  /*d6d0*/  ULDC UR6, c[0x0][0x658] ;  /* 0x0001960000067ab9 */ /* 0x000fe20000000800 */
[----:B------:R-:W-:Y:S01]  /*d6e0*/  ULDC UR5, c[0x0][0x10] ;  /* 0x0000040000057ab9 */ /* 0x000fe20000000800 */
[----:B------:R-:W-:Y:S01]  /*d6f0*/  UMOV UR7, 0xffffffff ;  /* 0xffffffff00077882 */ /* 0x000fe20000000000 */
[----:B------:R-:W-:Y:S01]  /*d700*/  UMOV UR8, 0x1 ;  /* 0x0000000100087882 */ /* 0x000fe20000000000 */
[----:B------:R-:W-:Y:S01]  /*d710*/  UIMAD.WIDE.U32 UR4, UR4, UR5, URZ ;  /* 0x00000005040472a5 */ /* 0x000fe2000f8e003f */
[----:B------:R-:W-:Y:S01]  /*d720*/  IMAD.MOV.U32 R11, RZ, RZ, 0x1 ;  /* 0x00000001ff0b7424 */ /* 0x000fe200078e00ff */
[----:B------:R-:W-:Y:S01]  /*d730*/  USHF.L.U32 UR7, UR7, UR6, URZ ;  /* 0x0000000607077299 */ /* 0x000fe2000800063f */
[----:B------:R-:W-:Y:S01]  /*d740*/  LOP3.LUT R6, R18, 0x2, RZ, 0xfc, !PT ;  /* 0x0000000212067812 */ /* 0x000fe200078efcff */
[----:B------:R-:W-:Y:S01]  /*d750*/  USHF.L.U32 UR18, UR8, UR6, URZ ;  /* 0x0000000608127299 */ /* 0x000fe2000800063f */
[----:B------:R-:W-:Y:S01]  /*d760*/  IMAD.MOV.U32 R10, RZ, RZ, RZ ;  /* 0x000000ffff0a7224 */ /* 0x000fe200078e00ff */
[----:B------:R-:W-:Y:S01]  /*d770*/  ULOP3.LUT UR17, URZ, UR7, URZ, 0x33, !UPT ;  /* 0x000000073f117292 */ /* 0x000fe2000f8e333f */
[----:B------:R-:W-:Y:S01]  /*d780*/  ULDC UR6, c[0x0][0x14] ;  /* 0x0000050000067ab9 */ /* 0x000fe20000000800 */
[----:B------:R-:W-:Y:S01]  /*d790*/  ULDC.64 UR22, c[0x0][0x198] ;  /* 0x0000660000167ab9 */ /* 0x000fe20000000a00 */
[----:B------:R-:W-:-:S02]  /*d7a0*/  UIMAD.WIDE.U32 UR20, UR4, UR6, URZ ;  /* 0x00000006041472a5 */ /* 0x000fc4000f8e003f */
[----:B------:R-:W-:Y:S01]  /*d7b0*/  UIMAD UR13, UR5, UR6, URZ ;  /* 0x00000006050d72a4 */ /* 0x000fe2000f8e023f */
[----:B0-----:R-:W-:-:S03]  /*d7c0*/  VIADD R0, R0, 0xf ;  /* 0x0000000f00007836 */ /* 0x001fc60000000000 */
[----:B------:R-:W-:Y:S02]  /*d7d0*/  UIADD3 UR13, UR21, UR13, URZ ;  /* 0x0000000d150d7290 */ /* 0x000fe4000fffe03f */
[----:B------:R-:W-:-:S04]  /*d7e0*/  SHF.R.S32.HI R3, RZ, 0x1f, R0 ;  /* 0x0000001fff037819 */ /* 0x000fc80000011400 */
[----:B------:R-:W-:Y:S01]  /*d7f0*/  LEA.HI R3, R3, R0, RZ, 0x4 ;  /* 0x0000000003037211 */ /* 0x000fe200078f20ff */
[----:B------:R-:W-:Y:S01]  /*d800*/  IMAD.MOV.U32 R0, RZ, RZ, 0x1 ;  /* 0x00000001ff007424 */ /* 0x000fe200078e00ff */
[----:B-1----:R-:W-:Y:S02]  /*d810*/  LOP3.LUT R8, R8, 0x1, RZ, 0xc0, !PT ;  /* 0x0000000108087812 */ /* 0x002fe400078ec0ff */
[----:B------:R-:W-:-:S05]  /*d820*/  SHF.R.S32.HI R7, RZ, 0x4, R3 ;  /* 0x00000004ff077819 */ /* 0x000fca0000011403 */
[----:B------:R-:W-:-:S07]  /*d830*/  VIADD R9, R7, 0x1 ;  /* 0x0000000107097836 */ /* 0x000fce0000000000 */
.L_x_358:
[----:B------:R-:W-:-:S03]  /*d840*/  UMOV UR4, 0xffffffff ;  /* 0xffffffff00047882 */ /* 0x000fc60000000000 */
[----:B------:R-:W-:Y:S05]  /*d850*/  BRA.DIV UR4, `(.L_x_348) ;  /* 0x0000001204d87947 */ /* 0x000fea000b800000 */
[----:B------:R-:W-:-:S13]  /*d860*/  ELECT P6, URZ, PT ;  /* 0x00000000003f782f */ /* 0x000fda00038c0000 */
.L_x_377:
[----:B------:R-:W0:Y:S01]  /*d870*/  LDC R2, c[0x0][0x28c] ;  /* 0x0000a300ff027b82 */ /* 0x000e220000000800 */
[----:B------:R-:W-:Y:S01]  /*d880*/  BSSY B1, `(.L_x_349) ;  /* 0x000003b000017945 */ /* 0x000fe20003800000 */
[----:B0-----:R-:W-:-:S13]  /*d890*/  ISETP.LT.OR P6, PT, R2, 0x1, !P6 ;  /* 0x000000010200780c */ /* 0x001fda00077c1670 */
[----:B------:R-:W-:Y:S05]  /*d8a0*/  @P6 BRA `(.L_x_350) ;  /* 0x0000000000e06947 */ /* 0x000fea0003800000 */
[----:B------:R-:W-:Y:S02]  /*d8b0*/  IMAD R17, R17, 0x2, R8 ;  /* 0x0000000211117824 */ /* 0x000fe400078e0208 */
[----:B------:R-:W-:Y:S02]  /*d8c0*/  IMAD.SHL.U32 R14, R12, 0x200, RZ ;  /* 0x000002000c0e7824 */ /* 0x000fe400078e00ff */
[----:B------:R-:W-:Y:S02]  /*d8d0*/  IMAD.MOV.U32 R20, RZ, RZ, RZ ;  /* 0x000000ffff147224 */ /* 0x000fe400078e00ff */
[----:B------:R-:W-:Y:S02]  /*d8e0*/  IMAD.MOV.U32 R2, RZ, RZ, R9 ;  /* 0x000000ffff027224 */ /* 0x000fe400078e0009 */
[----:B------:R-:W-:Y:S02]  /*d8f0*/  IMAD.MOV.U32 R3, RZ, RZ, R0 ;  /* 0x000000ffff037224 */ /* 0x000fe400078e0000 */
[----:B------:R-:W-:-:S02]  /*d900*/  IMAD.MOV.U32 R5, RZ, RZ, R10 ;  /* 0x000000ffff057224 */ /* 0x000fc400078e000a */
[----:B------:R-:W-:-:S07]  /*d910*/  IMAD R17, R17, 0x28, RZ ;  /* 0x0000002811117824 */ /* 0x000fce00078e02ff */
.L_x_353:
[----:B------:R-:W0:Y:S01]  /*d920*/  S2R R15, SR_CgaCtaId ;  /* 0x00000000000f7919 */ /* 0x000e220000008800 */
[----:B------:R-:W-:Y:S01]  /*d930*/  MOV R4, 0x400 ;  /* 0x0000040000047802 */ /* 0x000fe20000000f00 */
[----:B------:R-:W1:Y:S03]  /*d940*/  S2R R12, SR_TID.X ;  /* 0x00000000000c7919 */ /* 0x000e660000002100 */
[----:B0-----:R-:W-:Y:S02]  /*d950*/  LEA R16, R15, R4, 0x18 ;  /* 0x000000040f107211 */ /* 0x001fe400078ec0ff */
[----:B------:R-:W-:Y:S02]  /*d960*/  SHF.L.U32 R4, R3, 0x1f, RZ ;  /* 0x0000001f03047819 */ /* 0x000fe400000006ff */
[----:B-1----:R-:W-:Y:S01]  /*d970*/  LOP3.LUT P1, RZ, R12, 0x7f, RZ, 0xc0, !PT ;  /* 0x0000007f0cff7812 */ /* 0x002fe2000782c0ff */
[----:B------:R-:W-:-:S04]  /*d980*/  IMAD R15, R5, 0x8, R16 ;  /* 0x00000008050f7824 */ /* 0x000fc800078e0210 */
[----:B------:R-:W0:Y:S08]  /*d990*/  SYNCS.PHASECHK.TRANS64.TRYWAIT P0, [R15+URZ+0x60], R4 ;  /* 0x000060040f0075a7 */ /* 0x000e30000800017f */
[----:B------:R-:W1:Y:S01]  /*d9a0*/  @!P1 LDC R12, c[0x0][0x500] ;  /* 0x00014000ff0c9b82 */ /* 0x000e620000000800 */
[----:B0-----:R-:W-:Y:S05]  /*d9b0*/  @!P0 BRA `(.L_x_351) ;  /* 0x0000001000a08947 */ /* 0x001fea0003800000 */
.L_x_378:
[----:B0-----:R-:W-:Y:S01]  /*d9c0*/  PRMT R4, R6, 0x9910, RZ ;  /* 0x0000991006047816 */ /* 0x001fe200000000ff */
[----:B-1----:R0:W-:Y:S03]  /*d9d0*/  @!P1 SYNCS.ARRIVE.TRANS64 RZ, [R15+URZ], R12 ;  /* 0x0000000c0fff99a7 */ /* 0x0021e6000800003f */
[----:B------:R-:W-:-:S13]  /*d9e0*/  ISETP.NE.AND P0, PT, R4, 0x2, PT ;  /* 0x000000020400780c */ /* 0x000fda0003f05270 */
[----:B0-----:R-:W-:Y:S05]  /*d9f0*/  @P0 BRA `(.L_x_352) ;  /* 0x0000000000040947 */ /* 0x001fea0003800000 */
[----:B------:R-:W-:Y:S01]  /*da00*/  BPT.TRAP 0x1 ;  /* 0x000000040000795c */ /* 0x000fe20000300000 */
.L_x_352:
[----:B------:R-:W-:Y:S01]  /*da10*/  IMAD R4, R5, 0x2, R8 ;  /* 0x0000000205047824 */ /* 0x000fe200078e0208 */
[----:B------:R-:W-:Y:S01]  /*da20*/  R2UR UR9, R15 ;  /* 0x000000000f0972ca */ /* 0x000fe200000e0000 */
[--C-:B------:R-:W-:Y:S01]  /*da30*/  IMAD R12, R5, 0x4000, R16.reuse ;  /* 0x00004000050c7824 */ /* 0x100fe200078e0210 */
[----:B------:R-:W-:Y:S01]  /*da40*/  UIADD3 UR4, UP0, UR22, 0xf0, URZ ;  /* 0x000000f016047890 */ /* 0x000fe2000ff1e03f */
[----:B------:R-:W-:Y:S01]  /*da50*/  IMAD R4, R4, 0x280, RZ ;  /* 0x0000028004047824 */ /* 0x000fe200078e02ff */
[----:B------:R-:W-:Y:S01]  /*da60*/  R2UR UR11, R14 ;  /* 0x000000000e0b72ca */ /* 0x000fe200000e0000 */
[----:B------:R-:W-:Y:S01]  /*da70*/  VIADD R2, R2, 0xffffffff ;  /* 0xffffffff02027836 */ /* 0x000fe20000000000 */
[----:B------:R-:W-:Y:S01]  /*da80*/  R2UR UR5, R12 ;  /* 0x000000000c0572ca */ /* 0x000fe200000e0000 */
[----:B------:R-:W-:Y:S01]  /*da90*/  IMAD R4, R4, 0x2, R16 ;  /* 0x0000000204047824 */ /* 0x000fe200078e0210 */
[----:B------:R-:W-:Y:S01]  /*daa0*/  R2UR UR10, R20 ;  /* 0x00000000140a72ca */ /* 0x000fe200000e0000 */
[----:B------:R-:W-:Y:S01]  /*dab0*/  UIADD3 UR24, UP1, UR22, 0x1f0, URZ ;  /* 0x000001f016187890 */ /* 0x000fe2000ff3e03f */
[----:B------:R-:W-:Y:S01]  /*dac0*/  R2UR UR12, R13 ;  /* 0x000000000d0c72ca */ /* 0x000fe200000e0000 */
[----:B------:R-:W-:Y:S01]  /*dad0*/  VIADD R5, R5, 0x1 ;  /* 0x0000000105057836 */ /* 0x000fe20000000000 */
[----:B------:R-:W-:Y:S01]  /*dae0*/  R2UR UR8, R4 ;  /* 0x00000000040872ca */ /* 0x000fe200000e0000 */
[----:B------:R-:W-:Y:S01]  /*daf0*/  UIADD3.X UR25, URZ, UR23, URZ, UP1, !UPT ;  /* 0x000000173f197290 */ /* 0x000fe20008ffe43f */
[----:B------:R-:W-:Y:S01]  /*db00*/  R2UR UR19, R17 ;  /* 0x00000000111372ca */ /* 0x000fe200000e0000 */
[----:B------:R-:W-:Y:S01]  /*db10*/  UMOV UR6, 0x0 ;  /* 0x0000000000067882 */ /* 0x000fe20000000000 */
[----:B------:R-:W-:Y:S01]  /*db20*/  ISETP.GT.AND P1, PT, R2, 0x1, PT ;  /* 0x000000010200780c */ /* 0x000fe20003f24270 */
[----:B------:R-:W-:Y:S01]  /*db30*/  UMOV UR7, 0x10000000 ;  /* 0x1000000000077882 */ /* 0x000fe20000000000 */
[C---:B------:R-:W-:Y:S01]  /*db40*/  ISETP.NE.AND P0, PT, R5.reuse, 0xc, PT ;  /* 0x0000000c0500780c */ /* 0x040fe20003f05270 */
[----:B------:R-:W-:Y:S01]  /*db50*/  UIADD3 UR14, UR5, 0x180, URZ ;  /* 0x00000180050e7890 */ /* 0x000fe2000fffe03f */
[----:B------:R-:W-:Y:S01]  /*db60*/  VIADD R20, R20, 0x10 ;  /* 0x0000001014147836 */ /* 0x000fe20000000000 */
[----:B------:R-:W-:Y:S01]  /*db70*/  UIADD3.X UR5, URZ, UR23, URZ, UP0, !UPT ;  /* 0x000000173f057290 */ /* 0x000fe200087fe43f */
[----:B------:R-:W-:Y:S01]  /*db80*/  SEL R4, RZ, 0x1, P0 ;  /* 0x00000001ff047807 */ /* 0x000fe20000000000 */
[----:B------:R-:W-:Y:S01]  /*db90*/  UMOV UR26, 0x30000 ;  /* 0x00030000001a7882 */ /* 0x000fe20000000000 */
[----:B------:R-:W-:Y:S01]  /*dba0*/  SEL R5, R5, RZ, P0 ;  /* 0x000000ff05057207 */ /* 0x000fe20000000000 */
[----:B------:R-:W-:Y:S01]  /*dbb0*/  UIADD3 UR15, UR8, 0x30180, URZ ;  /* 0x00030180080f7890 */ /* 0x000fe2000fffe03f */
[----:B------:R-:W-:-:S02]  /*dbc0*/  LOP3.LUT R3, R3, R4, RZ, 0x3c, !PT ;  /* 0x0000000403037212 */ /* 0x000fc400078e3cff */
[----:B------:R-:W-:Y:S02]  /*dbd0*/  UMOV UR8, UR14 ;  /* 0x0000000e00087c82 */ /* 0x000fe40008000000 */
[----:B------:R0:W-:Y:S02]  /*dbe0*/  UTMALDG.3D [UR8], [UR4], desc[UR6] ;  /* 0x00000608040075b4 */ /* 0x0001e40008011000 */
[----:B0-----:R-:W-:Y:S01]  /*dbf0*/  UMOV UR8, UR15 ;  /* 0x0000000f00087c82 */ /* 0x001fe20008000000 */
[----:B------:R-:W-:Y:S02]  /*dc00*/  UMOV UR11, UR19 ;  /* 0x00000013000b7c82 */ /* 0x000fe40008000000 */
[----:B------:R0:W-:Y:S02]  /*dc10*/  UTMALDG.3D.MULTICAST [UR8], [UR24], UR26, desc[UR6] ;  /* 0x00000608180073b4 */ /* 0x0001e4000801181a */
[----:B0-----:R-:W-:Y:S05]  /*dc20*/  @P1 BRA `(.L_x_353) ;  /* 0xfffffffc003c1947 */ /* 0x001fea000383ffff */
.L_x_350:
[----:B------:R-:W-:Y:S05]  /*dc30*/  BSYNC B1 ;  /* 0x0000000000017941 */ /* 0x000fea0003800000 */
.L_x_349:
[----:B------:R-:W-:Y:S01]  /*dc40*/  LOP3.LUT P1, RZ, R11, 0xff, RZ, 0xc0, !PT ;  /* 0x000000ff0bff7812 */ /* 0x000fe2000782c0ff */
[C---:B------:R-:W-:Y:S01]  /*dc50*/  IMAD.IADD R10, R7.reuse, 0x1, R10 ;  /* 0x00000001070a7824 */ /* 0x040fe200078e020a */
[----:B------:R-:W-:Y:S01]  /*dc60*/  ULDC.64 UR4, c[0x0][0x650] ;  /* 0x0001940000047ab9 */ /* 0x000fe20000000a00 */
[C---:B------:R-:W-:Y:S01]  /*dc70*/  ISETP.GE.U32.AND P2, PT, R7.reuse, 0xc, PT ;  /* 0x0000000c0700780c */ /* 0x040fe20003f46070 */
[----:B------:R-:W-:Y:S01]  /*dc80*/  BSSY B1, `(.L_x_354) ;  /* 0x000006d000017945 */ /* 0x000fe20003800000 */
[----:B------:R-:W-:Y:S01]  /*dc90*/  IMAD.MOV.U32 R12, RZ, RZ, -0x1 ;  /* 0xffffffffff0c7424 */ /* 0x000fe200078e00ff */
[----:B------:R-:W-:Y:S01]  /*dca0*/  ISETP.GT.U32.AND P0, PT, R10, 0xb, PT ;  /* 0x0000000b0a00780c */ /* 0x000fe20003f04070 */
[----:B------:R-:W-:Y:S01]  /*dcb0*/  IMAD.MOV.U32 R17, RZ, RZ, -0x1 ;  /* 0xffffffffff117424 */ /* 0x000fe200078e00ff */
[----:B------:R-:W-:Y:S01]  /*dcc0*/  PRMT R11, RZ, 0x7610, R11 ;  /* 0x00007610ff0b7816 */ /* 0x000fe2000000000b */
[----:B------:R-:W-:Y:S01]  /*dcd0*/  IMAD.MOV.U32 R13, RZ, RZ, -0x1 ;  /* 0xffffffffff0d7424 */ /* 0x000fe200078e00ff */
[----:B------:R-:W-:-:S03]  /*dce0*/  ISETP.LT.U32.AND P0, PT, R7, 0xc, P0 ;  /* 0x0000000c0700780c */ /* 0x000fc60000701070 */
[----:B------:R-:W0:Y:S01]  /*dcf0*/  @P1 S2R R3, SR_CgaCtaId ;  /* 0x0000000000031919 */ /* 0x000e220000008800 */
[----:B------:R-:W-:-:S04]  /*dd00*/  @P1 MOV R2, 0x400 ;  /* 0x0000040000021802 */ /* 0x000fc80000000f00 */
[----:B0-----:R-:W-:Y:S01]  /*dd10*/  @P1 LEA R4, R3, R2, 0x18 ;  /* 0x0000000203041211 */ /* 0x001fe200078ec0ff */
[----:B------:R-:W-:-:S03]  /*dd20*/  IMAD.WIDE.U32 R2, R10, -0x55555555, RZ ;  /* 0xaaaaaaab0a027825 */ /* 0x000fc600078e00ff */
[----:B------:R0:W-:Y:S01]  /*dd30*/  @P1 SYNCS.ARRIVE.TRANS64.A1T0 RZ, [R4+URZ+0xd8], RZ ;  /* 0x0000d8ff04ff19a7 */ /* 0x0001e2000810003f */
[----:B------:R-:W-:Y:S02]  /*dd40*/  IADD3 R22, P1, R22, UR20, RZ ;  /* 0x0000001416167c10 */ /* 0x000fe4000ff3e0ff */
[----:B------:R-:W-:Y:S02]  /*dd50*/  SHF.R.U32.HI R5, RZ, 0x3, R3 ;  /* 0x00000003ff057819 */ /* 0x000fe40000011603 */
[----:B------:R-:W-:Y:S02]  /*dd60*/  SEL R3, RZ, 0x1, !P0 ;  /* 0x00000001ff037807 */ /* 0x000fe40004000000 */
[----:B------:R-:W-:Y:S01]  /*dd70*/  IADD3.X R19, R19, UR13, RZ, P1, !PT ;  /* 0x0000000d13137c10 */ /* 0x000fe20008ffe4ff */
[----:B------:R-:W-:Y:S01]  /*dd80*/  IMAD R10, R5, -0xc, R10 ;  /* 0xfffffff4050a7824 */ /* 0x000fe200078e020a */
[----:B------:R-:W-:Y:S02]  /*dd90*/  ISETP.GE.U32.AND P0, PT, R22, UR4, PT ;  /* 0x0000000416007c0c */ /* 0x000fe4000bf06070 */
[----:B------:R-:W-:-:S02]  /*dda0*/  LOP3.LUT R0, R0, R3, RZ, 0x3c, !PT ;  /* 0x0000000300007212 */ /* 0x000fc400078e3cff */
[----:B------:R-:W-:Y:S02]  /*ddb0*/  ISETP.GE.U32.AND.EX P0, PT, R19, UR5, PT, P0 ;  /* 0x0000000513007c0c */ /* 0x000fe4000bf06100 */
[----:B------:R-:W-:Y:S02]  /*ddc0*/  @P2 LOP3.LUT R0, R0, 0x1, R5, 0x78, !PT ;  /* 0x0000000100002812 */ /* 0x000fe400078e7805 */
[----:B------:R-:W-:-:S09]  /*ddd0*/  PRMT R2, RZ, 0x7610, R2 ;  /* 0x00007610ff027816 */ /* 0x000fd20000000002 */
[----:B0-----:R-:W-:Y:S05]  /*dde0*/  @P0 BRA `(.L_x_355) ;  /* 0x0000000400580947 */ /* 0x001fea0003800000 */
[----:B------:R-:W0:Y:S01]  /*ddf0*/  S2R R14, SR_CTAID.X ;  /* 0x00000000000e7919 */ /* 0x000e220000002500 */
[----:B------:R-:W-:Y:S01]  /*de00*/  ULDC.64 UR4, c[0x0][0x628] ;  /* 0x00018a0000047ab9 */ /* 0x000fe20000000a00 */
[----:B------:R-:W1:Y:S01]  /*de10*/  LDC R15, c[0x0][0x144] ;  /* 0x00005100ff0f7b82 */ /* 0x000e620000000800 */
[----:B------:R-:W-:Y:S01]  /*de20*/  ISETP.NE.U32.AND P0, PT, RZ, UR4, PT ;  /* 0x00000004ff007c0c */ /* 0x000fe2000bf05070 */
[----:B------:R-:W2:Y:S01]  /*de30*/  S2R R12, SR_CTAID.Y ;  /* 0x00000000000c7919 */ /* 0x000ea20000002600 */
[----:B------:R-:W-:Y:S01]  /*de40*/  ULDC UR7, c[0x0][0x630] ;  /* 0x00018c0000077ab9 */ /* 0x000fe20000000800 */
[----:B------:R-:W-:Y:S01]  /*de50*/  ULDC UR8, c[0x0][0x150] ;  /* 0x0000540000087ab9 */ /* 0x000fe20000000800 */
[----:B------:R-:W-:Y:S01]  /*de60*/  ISETP.NE.AND.EX P0, PT, RZ, UR5, PT, P0 ;  /* 0x00000005ff007c0c */ /* 0x000fe2000bf05300 */
[----:B------:R-:W-:Y:S02]  /*de70*/  IMAD.MOV.U32 R2, RZ, RZ, R22 ;  /* 0x000000ffff027224 */ /* 0x000fe400078e0016 */
[----:B------:R-:W-:Y:S01]  /*de80*/  IMAD.MOV.U32 R3, RZ, RZ, R19 ;  /* 0x000000ffff037224 */ /* 0x000fe200078e0013 */
[----:B0-----:R-:W-:-:S09]  /*de90*/  I2FP.F32.U32 R16, R14 ;  /* 0x0000000e00107245 */ /* 0x001fd20000201000 */
[----:B------:R-:W-:Y:S05]  /*dea0*/  @!P0 BRA `(.L_x_356) ;  /* 0x0000000000288947 */ /* 0x000fea0003800000 */
[----:B------:R-:W-:Y:S02]  /*deb0*/  ULDC UR6, c[0x0][0x634] ;  /* 0x00018d0000067ab9 */ /* 0x000fe40000000800 */
[----:B------:R-:W-:-:S05]  /*dec0*/  IADD3 R3, P0, R22, UR6, RZ ;  /* 0x0000000616037c10 */ /* 0x000fca000ff1e0ff */
[----:B------:R-:W-:-:S04]  /*ded0*/  IMAD.X R13, RZ, RZ, R19, P0 ;  /* 0x000000ffff0d7224 */ /* 0x000fc800000e0613 */
[----:B------:R-:W-:-:S04]  /*dee0*/  IMAD.WIDE.U32 R4, R13, UR4, RZ ;  /* 0x000000040d047c25 */ /* 0x000fc8000f8e00ff */
[----:B------:R-:W-:-:S04]  /*def0*/  IMAD.WIDE.U32 R4, P0, R3, UR5, R4 ;  /* 0x0000000503047c25 */ /* 0x000fc8000f800004 */
[----:B------:R-:W-:-:S04]  /*df00*/  IMAD.WIDE.U32 R2, R3, UR4, RZ ;  /* 0x0000000403027c25 */ /* 0x000fc8000f8e00ff */
[----:B------:R-:W-:Y:S01]  /*df10*/  IMAD.MOV.U32 R2, RZ, RZ, R5 ;  /* 0x000000ffff027224 */ /* 0x000fe200078e0005 */
[----:B------:R-:W-:Y:S01]  /*df20*/  IADD3 RZ, P1, R3, R4, RZ ;  /* 0x0000000403ff7210 */ /* 0x000fe20007f3e0ff */
[----:B------:R-:W-:-:S04]  /*df30*/  IMAD.X R3, RZ, RZ, RZ, P0 ;  /* 0x000000ffff037224 */ /* 0x000fc800000e06ff */
[----:B------:R-:W-:-:S08]  /*df40*/  IMAD.WIDE.U32.X R2, R13, UR5, R2, P1 ;  /* 0x000000050d027c25 */ /* 0x000fd000088e0402 */
.L_x_356:
[----:B------:R-:W-:Y:S01]  /*df50*/  FMUL R16, R16, UR8 ;  /* 0x0000000810107c20 */ /* 0x000fe20008400000 */
[--C-:B------:R-:W-:Y:S01]  /*df60*/  SHF.R.U64 R13, R2, UR7, R3.reuse ;  /* 0x00000007020d7c19 */ /* 0x100fe20008001203 */
[----:B------:R-:W-:Y:S01]  /*df70*/  ULDC.64 UR4, c[0x0][0x620] ;  /* 0x0001880000047ab9 */ /* 0x000fe20000000a00 */
[----:B------:R-:W-:Y:S01]  /*df80*/  SHF.R.U32.HI R2, RZ, UR7, R3 ;  /* 0x00000007ff027c19 */ /* 0x000fe20008011603 */
[----:B------:R-:W-:Y:S01]  /*df90*/  IMAD.MOV.U32 R3, RZ, RZ, R19 ;  /* 0x000000ffff037224 */ /* 0x000fe200078e0013 */
[----:B------:R-:W-:Y:S01]  /*dfa0*/  IADD3 R17, P0, RZ, -R13, RZ ;  /* 0x8000000dff117210 */ /* 0x000fe20007f1e0ff */
[----:B------:R-:W0:Y:S01]  /*dfb0*/  F2I.U32.TRUNC.NTZ R16, R16 ;  /* 0x0000001000107305 */ /* 0x000e22000020f000 */
[----:B------:R-:W-:-:S03]  /*dfc0*/  ULDC.64 UR6, c[0x0][0x640] ;  /* 0x0001900000067ab9 */ /* 0x000fc60000000a00 */
[----:B------:R-:W-:Y:S01]  /*dfd0*/  IMAD.X R2, RZ, RZ, ~R2, P0 ;  /* 0x000000ffff027224 */ /* 0x000fe200000e0e02 */
[----:B------:R-:W-:-:S03]  /*dfe0*/  ISETP.NE.U32.AND P0, PT, RZ, UR6, PT ;  /* 0x00000006ff007c0c */ /* 0x000fc6000bf05070 */
[----:B------:R-:W-:Y:S01]  /*dff0*/  IMAD R2, R2, UR4, RZ ;  /* 0x0000000402027c24 */ /* 0x000fe2000f8e02ff */
[----:B------:R-:W-:-:S03]  /*e000*/  ISETP.NE.AND.EX P0, PT, RZ, UR7, PT, P0 ;  /* 0x00000007ff007c0c */ /* 0x000fc6000bf05300 */
[C---:B------:R-:W-:Y:S01]  /*e010*/  IMAD R5, R17.reuse, UR5, R2 ;  /* 0x0000000511057c24 */ /* 0x040fe2000f8e0202 */
[----:B------:R-:W-:Y:S01]  /*e020*/  ULDC UR5, c[0x0][0x154] ;  /* 0x0000550000057ab9 */ /* 0x000fe20000000800 */
[----:B------:R-:W-:Y:S02]  /*e030*/  IMAD.MOV.U32 R2, RZ, RZ, R22 ;  /* 0x000000ffff027224 */ /* 0x000fe400078e0016 */
[----:B0-----:R-:W-:Y:S02]  /*e040*/  IMAD.MOV R4, RZ, RZ, -R16 ;  /* 0x000000ffff047224 */ /* 0x001fe400078e0a10 */
[----:B------:R-:W-:Y:S01]  /*e050*/  IMAD.WIDE.U32 R2, R17, UR4, R2 ;  /* 0x0000000411027c25 */ /* 0x000fe2000f8e0002 */
[----:B------:R-:W-:-:S03]  /*e060*/  ULDC UR4, c[0x0][0x618] ;  /* 0x0001860000047ab9 */ /* 0x000fc60000000800 */
[----:B-1----:R-:W-:Y:S01]  /*e070*/  IMAD R14, R15, R4, R14 ;  /* 0x000000040f0e7224 */ /* 0x002fe200078e020e */
[----:B--2---:R-:W-:Y:S01]  /*e080*/  I2FP.F32.U32 R4, R12 ;  /* 0x0000000c00047245 */ /* 0x004fe20000201000 */
[----:B------:R-:W-:Y:S01]  /*e090*/  IMAD.IADD R3, R3, 0x1, R5 ;  /* 0x0000000103037824 */ /* 0x000fe200078e0205 */
[----:B------:R-:W0:Y:S03]  /*e0a0*/  LDC R15, c[0x0][0x148] ;  /* 0x00005200ff0f7b82 */ /* 0x000e260000000800 */
[----:B------:R-:W-:Y:S01]  /*e0b0*/  FMUL R4, R4, UR5 ;  /* 0x0000000504047c20 */ /* 0x000fe20008400000 */
[--C-:B------:R-:W-:Y:S02]  /*e0c0*/  SHF.R.U64 R16, R2, UR4, R3.reuse ;  /* 0x0000000402107c19 */ /* 0x100fe40008001203 */
[----:B------:R-:W-:Y:S01]  /*e0d0*/  SHF.R.U32.HI R3, RZ, UR4, R3 ;  /* 0x00000004ff037c19 */ /* 0x000fe20008011603 */
[----:B------:R-:W-:Y:S01]  /*e0e0*/  ULDC UR4, c[0x0][0x608] ;  /* 0x0001820000047ab9 */ /* 0x000fe20000000800 */
[----:B------:R1:W2:Y:S02]  /*e0f0*/  F2I.U32.TRUNC.NTZ R21, R4 ;  /* 0x0000000400157305 */ /* 0x0002a4000020f000 */
[----:B------:R-:W-:-:S02]  /*e100*/  SHF.R.U64 R20, R16, UR4, R3 ;  /* 0x0000000410147c19 */ /* 0x000fc40008001203 */
[----:B------:R-:W-:Y:S01]  /*e110*/  SHF.R.U32.HI R3, RZ, UR4, R3 ;  /* 0x00000004ff037c19 */ /* 0x000fe20008011603 */
[----:B------:R-:W-:-:S03]  /*e120*/  ULDC UR4, c[0x0][0x658] ;  /* 0x0001960000047ab9 */ /* 0x000fc60000000800 */
[--C-:B------:R-:W-:Y:S02]  /*e130*/  SHF.R.U64 R17, R20, UR4, R3.reuse ;  /* 0x0000000414117c19 */ /* 0x100fe40008001203 */
[----:B------:R-:W-:-:S03]  /*e140*/  SHF.R.U32.HI R23, RZ, UR4, R3 ;  /* 0x00000004ff177c19 */ /* 0x000fc60008011603 */
[----:B------:R-:W-:Y:S02]  /*e150*/  IMAD.MOV.U32 R2, RZ, RZ, R17 ;  /* 0x000000ffff027224 */ /* 0x000fe400078e0011 */
[----:B------:R-:W-:Y:S01]  /*e160*/  IMAD.MOV.U32 R3, RZ, RZ, R23 ;  /* 0x000000ffff037224 */ /* 0x000fe200078e0017 */
[----:B-12---:R-:W-:Y:S06]  /*e170*/  @!P0 BRA `(.L_x_357) ;  /* 0x0000000000288947 */ /* 0x006fec0003800000 */
        /* <DEDUP_REMOVED lines=10> */
.L_x_357:
[----:B------:R-:W1:Y:S01]  /*e220*/  LDC R4, c[0x0][0x65c] ;  /* 0x00019700ff047b82 */ /* 0x000e620000000800 */
[----:B------:R-:W-:Y:S01]  /*e230*/  ULDC UR4, c[0x0][0x648] ;  /* 0x0001920000047ab9 */ /* 0x000fe20000000800 */
[----:B------:R-:W-:Y:S01]  /*e240*/  LOP3.LUT R20, R20, UR17, RZ, 0xc0, !PT ;  /* 0x0000001114147c12 */ /* 0x000fe2000f8ec0ff */
[----:B------:R-:W-:Y:S01]  /*e250*/  IMAD.MOV R21, RZ, RZ, -R21 ;  /* 0x000000ffff157224 */ /* 0x000fe200078e0a15 */
[----:B------:R-:W-:Y:S01]  /*e260*/  SHF.R.U64 R3, R2, UR4, R3 ;  /* 0x0000000402037c19 */ /* 0x000fe20008001203 */
[----:B------:R-:W-:Y:S01]  /*e270*/  ULDC UR4, c[0x0][0x638] ;  /* 0x00018e0000047ab9 */ /* 0x000fe20000000800 */
[----:B------:R-:W-:Y:S01]  /*e280*/  LOP3.LUT R16, R16, UR16, RZ, 0xc0, !PT ;  /* 0x0000001010107c12 */ /* 0x000fe2000f8ec0ff */
[----:B------:R-:W-:Y:S02]  /*e290*/  ULDC UR5, c[0x0][0x610] ;  /* 0x0001840000057ab9 */ /* 0x000fe40000000800 */
[----:B------:R-:W-:Y:S02]  /*e2a0*/  IMAD.MOV R2, RZ, RZ, -R3 ;  /* 0x000000ffff027224 */ /* 0x000fe400078e0a03 */
[----:B------:R-:W-:-:S02]  /*e2b0*/  IMAD R3, R3, UR18, R20 ;  /* 0x0000001203037c24 */ /* 0x000fc4000f8e0214 */
[----:B------:R-:W-:Y:S01]  /*e2c0*/  IMAD R17, R2, UR4, R17 ;  /* 0x0000000402117c24 */ /* 0x000fe2000f8e0211 */
[----:B------:R-:W-:Y:S01]  /*e2d0*/  ULDC UR4, c[0x0][0x600] ;  /* 0x0001800000047ab9 */ /* 0x000fe20000000800 */
[----:B------:R-:W-:Y:S01]  /*e2e0*/  IMAD.MOV.U32 R2, RZ, RZ, 0x1 ;  /* 0x00000001ff027424 */ /* 0x000fe200078e00ff */
[----:B-1----:R-:W-:-:S13]  /*e2f0*/  ISETP.NE.AND P0, PT, R4, 0x1, PT ;  /* 0x000000010400780c */ /* 0x002fda0003f05270 */
[----:B0-----:R-:W-:-:S04]  /*e300*/  @P0 IMAD R14, R15, R21, R12 ;  /* 0x000000150f0e0224 */ /* 0x001fc800078e020c */
[----:B------:R-:W-:Y:S02]  /*e310*/  IMAD R14, R3, UR5, R14 ;  /* 0x00000005030e7c24 */ /* 0x000fe4000f8e020e */
[----:B------:R-:W-:-:S05]  /*e320*/  IMAD R3, R17, UR4, R16 ;  /* 0x0000000411037c24 */ /* 0x000fca000f8e0210 */
[----:B------:R-:W-:Y:S02]  /*e330*/  SEL R17, R3, R14, !P0 ;  /* 0x0000000e03117207 */ /* 0x000fe40004000000 */
[----:B------:R-:W-:-:S07]  /*e340*/  SEL R12, R14, R3, !P0 ;  /* 0x000000030e0c7207 */ /* 0x000fce0004000000 */
.L_x_355:
[----:B------:R-:W-:Y:S05]  /*e350*/  BSYNC B1 ;  /* 0x0000000000017941 */ /* 0x000fea0003800000 */
.L_x_354:
[----:B------:R-:W-:-:S13]  /*e360*/  LOP3.LUT P0, RZ, R2, 0xff, RZ, 0xc0, !PT ;  /* 0x000000ff02ff7812 */ /* 0x000fda000780c0ff */
[----:B------:R-:W-:Y:S05]  /*e370*/  @P0 BRA `(.L_x_358) ;  /* 0xfffffff400300947 */ /* 0x000fea000383ffff */
[----:B------:R-:W-:Y:S05]  /*e380*/  BSYNC B0 ;  /* 0x0000000000007941 */ /* 0x000fea0003800000 */
.L_x_347:
[----:B------:R-:W-:-:S03]  /*e390*/  UMOV UR4, 0xffffffff ;  /* 0xffffffff00047882 */ /* 0x000fc60000000000 */
[----:B------:R-:W-:Y:S05]  /*e3a0*/  BRA.DIV UR4, `(.L_x_359) ;  /* 0x0000000a04387947 */ /* 0x000fea000b800000 */
[----:B------:R-:W-:-:S13]  /*e3b0*/  ELECT P6, URZ, PT ;  /* 0x00000000003f782f */ /* 0x000fda00038c0000 */
.L_x_381:
[----:B------:R-:W-:Y:S04]  /*e3c0*/  BSSY B0, `(.L_x_360) ;  /* 0x0000073000007945 */ /* 0x000fe80003800000 */
[----:B------:R-:W-:Y:S05]  /*e3d0*/  @!P6 BRA `(.L_x_361) ;  /* 0x0000000400c4e947 */ /* 0x000fea0003800000 */
[----:B------:R-:W-:-:S04]  /*e3e0*/  LOP3.LUT R18, R18, 0x2, RZ, 0xfc, !PT ;  /* 0x0000000212127812 */ /* 0x000fc800078efcff */
[----:B------:R-:W-:-:S13]  /*e3f0*/  ISETP.NE.AND P0, PT, R18, 0x3, PT ;  /* 0x000000031200780c */ /* 0x000fda0003f05270 */
[----:B------:R-:W-:Y:S05]  /*e400*/  @!P0 BRA `(.L_x_362) ;  /* 0x0000000000048947 */ /* 0x000fea0003800000 */
[----:B------:R-:W-:Y:S01]  /*e410*/  BPT.TRAP 0x1 ;  /* 0x000000040000795c */ /* 0x000fe20000300000 */
.L_x_362:
[----:B------:R-:W0:Y:S01]  /*e420*/  S2R R3, SR_CgaCtaId ;  /* 0x0000000000037919 */ /* 0x000e220000008800 */
[----:B------:R-:W-:-:S04]  /*e430*/  MOV R2, 0x400 ;  /* 0x0000040000027802 */ /* 0x000fc80000000f00 */
[----:B0-----:R-:W-:Y:S02]  /*e440*/  LEA R3, R3, R2, 0x18 ;  /* 0x0000000203037211 */ /* 0x001fe400078ec0ff */
[----:B------:R-:W-:-:S03]  /*e450*/  SHF.L.U32 R2, R0, 0x1f, RZ ;  /* 0x0000001f00027819 */ /* 0x000fc600000006ff */
[----:B------:R-:W-:-:S04]  /*e460*/  VIADD R3, R3, 0x60 ;  /* 0x0000006003037836 */ /* 0x000fc80000000000 */
[C---:B------:R-:W-:Y:S02]  /*e470*/  IMAD R7, R10.reuse, 0x8, R3 ;  /* 0x000000080a077824 */ /* 0x040fe400078e0203 */
[----:B------:R-:W-:Y:S02]  /*e480*/  VIADD R10, R10, 0x1 ;  /* 0x000000010a0a7836 */ /* 0x000fe40000000000 */
[----:B------:R-:W0:Y:S03]  /*e490*/  SYNCS.PHASECHK.TRANS64.TRYWAIT P0, [R7+URZ], R2 ;  /* 0x00000002070075a7 */ /* 0x000e26000800017f */
[----:B------:R-:W-:-:S04]  /*e4a0*/  ISETP.NE.AND P1, PT, R10, 0xc, PT ;  /* 0x0000000c0a00780c */ /* 0x000fc80003f25270 */
[----:B------:R-:W-:Y:S02]  /*e4b0*/  SEL R5, RZ, 0x1, P1 ;  /* 0x00000001ff057807 */ /* 0x000fe40000800000 */
[----:B------:R-:W-:Y:S02]  /*e4c0*/  SEL R10, R10, RZ, P1 ;  /* 0x000000ff0a0a7207 */ /* 0x000fe40000800000 */
[----:B------:R-:W-:-:S03]  /*e4d0*/  LOP3.LUT R5, R0, R5, RZ, 0x3c, !PT ;  /* 0x0000000500057212 */ /* 0x000fc600078e3cff */
[----:B------:R-:W-:Y:S01]  /*e4e0*/  IMAD R9, R10, 0x8, R3 ;  /* 0x000000080a097824 */ /* 0x000fe200078e0203 */
[----:B------:R-:W-:Y:S01]  /*e4f0*/  SHF.L.U32 R4, R5, 0x1f, RZ ;  /* 0x0000001f05047819 */ /* 0x000fe200000006ff */
[----:B0-----:R-:W-:Y:S06]  /*e500*/  @!P0 BRA `(.L_x_363) ;  /* 0x0000000800008947 */ /* 0x001fec0003800000 */
.L_x_382:
[----:B------:R-:W1:Y:S01]  /*e510*/  SYNCS.PHASECHK.TRANS64.TRYWAIT P0, [R9+URZ], R4 ;  /* 0x00000004090075a7 */ /* 0x000e62000800017f */
[----:B------:R-:W-:-:S05]  /*e520*/  VIADD R0, R10, 0x1 ;  /* 0x000000010a007836 */ /* 0x000fca0000000000 */
[----:B------:R-:W-:-:S04]  /*e530*/  ISETP.NE.AND P1, PT, R0, 0xc, PT ;  /* 0x0000000c0000780c */ /* 0x000fc80003f25270 */
[----:B0-----:R-:W-:Y:S02]  /*e540*/  SEL R2, RZ, 0x1, P1 ;  /* 0x00000001ff027807 */ /* 0x001fe40000800000 */
[----:B------:R-:W-:Y:S02]  /*e550*/  SEL R0, R0, RZ, P1 ;  /* 0x000000ff00007207 */ /* 0x000fe40000800000 */
[----:B------:R-:W-:-:S03]  /*e560*/  LOP3.LUT R7, R5, R2, RZ, 0x3c, !PT ;  /* 0x0000000205077212 */ /* 0x000fc600078e3cff */
[----:B------:R-:W-:Y:S01]  /*e570*/  IMAD R6, R0, 0x8, R3 ;  /* 0x0000000800067824 */ /* 0x000fe200078e0203 */
[----:B------:R-:W-:Y:S01]  /*e580*/  SHF.L.U32 R5, R7, 0x1f, RZ ;  /* 0x0000001f07057819 */ /* 0x000fe200000006ff */
[----:B-1----:R-:W-:Y:S06]  /*e590*/  @!P0 BRA `(.L_x_364) ;  /* 0x0000000400f08947 */ /* 0x002fec0003800000 */
.L_x_383:
[----:B------:R-:W1:Y:S01]  /*e5a0*/  SYNCS.PHASECHK.TRANS64.TRYWAIT P0, [R6+URZ], R5 ;  /* 0x00000005060075a7 */ /* 0x000e62000800017f */
[----:B------:R-:W-:-:S05]  /*e5b0*/  VIADD R0, R0, 0x1 ;  /* 0x0000000100007836 */ /* 0x000fca0000000000 */
[----:B------:R-:W-:-:S04]  /*e5c0*/  ISETP.NE.AND P1, PT, R0, 0xc, PT ;  /* 0x0000000c0000780c */ /* 0x000fc80003f25270 */
[----:B------:R-:W-:Y:S02]  /*e5d0*/  SEL R2, RZ, 0x1, P1 ;  /* 0x00000001ff027807 */ /* 0x000fe40000800000 */
[----:B------:R-:W-:Y:S02]  /*e5e0*/  SEL R0, R0, RZ, P1 ;  /* 0x000000ff00007207 */ /* 0x000fe40000800000 */
[----:B------:R-:W-:-:S03]  /*e5f0*/  LOP3.LUT R7, R7, R2, RZ, 0x3c, !PT ;  /* 0x0000000207077212 */ /* 0x000fc600078e3cff */
[----:B0-----:R-:W-:Y:S01]  /*e600*/  IMAD R9, R0, 0x8, R3 ;  /* 0x0000000800097824 */ /* 0x001fe200078e0203 */
[----:B------:R-:W-:Y:S01]  /*e610*/  SHF.L.U32 R4, R7, 0x1f, RZ ;  /* 0x0000001f07047819 */ /* 0x000fe200000006ff */
[----:B-1----:R-:W-:Y:S06]  /*e620*/  @!P0 BRA `(.L_x_365) ;  /* 0x0000000400e08947 */ /* 0x002fec0003800000 */
.L_x_384:
        /* <DEDUP_REMOVED lines=9> */
.L_x_385:
        /* <DEDUP_REMOVED lines=9> */
.L_x_386:
        /* <DEDUP_REMOVED lines=9> */
.L_x_387:
        /* <DEDUP_REMOVED lines=9> */
.L_x_388:
        /* <DEDUP_REMOVED lines=9> */
.L_x_389:
        /* <DEDUP_REMOVED lines=9> */
.L_x_390:
        /* <DEDUP_REMOVED lines=9> */
.L_x_391:
[----:B------:R-:W1:Y:S01]  /*ea20*/  SYNCS.PHASECHK.TRANS64.TRYWAIT P0, [R6+URZ], R5 ;  /* 0x00000005060075a7 */ /* 0x000e62000800017f */
[----:B------:R-:W-:-:S05]  /*ea30*/  VIADD R0, R0, 0x1 ;  /* 0x0000000100007836 */ /* 0x000fca0000000000 */
[----:B------:R-:W-:-:S04]  /*ea40*/  ISETP.NE.AND P1, PT, R0, 0xc, PT ;  /* 0x0000000c0000780c */ /* 0x000fc80003f25270 */
[----:B------:R-:W-:Y:S02]  /*ea50*/  SEL R2, RZ, 0x1, P1 ;  /* 0x00000001ff027807 */ /* 0x000fe40000800000 */
[----:B------:R-:W-:Y:S02]  /*ea60*/  SEL R0, R0, RZ, P1 ;  /* 0x000000ff00007207 */ /* 0x000fe40000800000 */
[----:B------:R-:W-:Y:S01]  /*ea70*/  LOP3.LUT R2, R7, R2, RZ, 0x3c, !PT ;  /* 0x0000000207027212 */ /* 0x000fe200078e3cff */
[----:B-1----:R-:W-:Y:S06]  /*ea80*/  @!P0 BRA `(.L_x_373) ;  /* 0x0000000400688947 */ /* 0x002fec0003800000 */
.L_x_392:
[----:B------:R-:W-:Y:S01]  /*ea90*/  IMAD R3, R0, 0x8, R3 ;  /* 0x0000000800037824 */ /* 0x000fe200078e0203 */
[----:B------:R-:W-:-:S07]  /*eaa0*/  SHF.L.U32 R0, R2, 0x1f, RZ ;  /* 0x0000001f02007819 */ /* 0x000fce00000006ff */
.L_x_374:
[----:B--2---:R2:W3:Y:S02]  /*eab0*/  SYNCS.PHASECHK.TRANS64.TRYWAIT P0, [R3+URZ], R0 ;  /* 0x00000000030075a7 */ /* 0x0044e4000800017f */
[----:B---3--:R-:W-:Y:S05]  /*eac0*/  @!P0 NANOSLEEP.SYNCS 0x989680 ;  /* 0x009896800000895d */ /* 0x008fea0003900000 */
[----:B------:R-:W3:Y:S02]  /*ead0*/  @!P0 SYNCS.PHASECHK.TRANS64 P0, [R3+URZ], R0 ;  /* 0x00000000030085a7 */ /* 0x000ee4000800007f */
[----:B---3--:R-:W-:Y:S05]  /*eae0*/  @!P0 BRA `(.L_x_374) ;  /* 0xfffffffc00f08947 */ /* 0x008fea000383ffff */
.L_x_361:
[----:B------:R-:W-:Y:S05]  /*eaf0*/  BSYNC B0 ;  /* 0x0000000000007941 */ /* 0x000fea0003800000 */
.L_x_360:
[----:B------:R-:W-:Y:S05]  /*eb00*/  EXIT ;  /* 0x000000000000794d */ /* 0x000fea0003800000 */
.L_x_22:
[----:B----4-:R4:W0:Y:S02]  /*eb10*/  SYNCS.PHASECHK.TRANS64.TRYWAIT P1, [R3+URZ], R0 ;  /* 0x00000000030075a7 */ /* 0x010824000802017f */
[----:B0-----:R-:W-:Y:S05]  /*eb20*/  @!P1 NANOSLEEP.SYNCS 0x989680 ;  /* 0x009896800000995d */ /* 0x001fea0003900000 */
[----:B------:R-:W0:Y:S02]  /*eb30*/  @!P1 SYNCS.PHASECHK.TRANS64 P1, [R3+URZ], R0 ;  /* 0x00000000030095a7 */ /* 0x000e24000802007f */
[----:B0-----:R-:W-:Y:S05]  /*eb40*/  @!P1 BRA `(.L_x_22) ;  /* 0xfffffffc00f09947 */ /* 0x001fea000383ffff */
[----:B------:R-:W-:Y:S05]  /*eb50*/  BRA `(.L_x_21) ;  /* 0xffffff2800bc7947 */ /* 0x000fea000383ffff */
.L_x_27:
[----:B-1----:R-:W-:-:S04]  /*eb60*/  IMAD.U32 R6, RZ, RZ, UR4 ;  /* 0x00000004ff067e24 */ /* 0x002fc8000f8e00ff */
[----:B------:R1:W3:Y:S03]  /*eb70*/  SYNCS.PHASECHK.TRANS64.TRYWAIT P1, [R6+URZ], R5 ;  /* 0x00000005060075a7 */ /* 0x0002e6000802017f */
[----:B---3--:R-:W-:Y:S05]  /*eb80*/  @!P1 NANOSLEEP.SYNCS 0x989680 ;  /* 0x009896800000995d */ /* 0x008fea0003900000 */
[----:B------:R-:W3:Y:S02]  /*eb90*/  @!P1 SYNCS.PHASECHK.TRANS64 P1, [R6+URZ], R5 ;  /* 0x00000005060095a7 */ /* 0x000ee4000802007f */
[----:B---3--:R-:W-:Y:S05]  /*eba0*/  @!P1 BRA `(.L_x_27) ;  /* 0xfffffffc00ec9947 */ /* 0x008fea000383ffff */
[----:B------:R-:W-:Y:S05]  /*ebb0*/  BRA `(.L_x_26) ;  /* 0xffffff3000ec7947 */ /* 0x000fea000383ffff */
.L_x_348:
[----:B------:R-:W-:Y:S01]  /*ebc0*/  BSSY B1, `(.L_x_375) ;  /* 0x0000006000017945 */ /* 0x000fe20003800000 */
[----:B------:R-:W-:-:S07]  /*ebd0*/  IMAD.MOV.U32 R15, RZ, RZ, -0x1 ;  /* 0xffffffffff0f7424 */ /* 0x000fce00078e00ff */
[----:B------:R-:W-:Y:S05]  /*ebe0*/  WARPSYNC.COLLECTIVE R15, `(.L_x_376) ;  /* 0x000000000f0c7348 */ /* 0x000fea0003c00000 */
[----:B------:R-:W-:Y:S02]  /*ebf0*/  ELECT P6, UR62, PT ;  /* 0x00000000003e782f */ /* 0x000fe400038c0000 */
[----:B------:R-:W-:Y:S01]  /*ec00*/  MOV R14, UR62 ;  /* 0x0000003e000e7c02 */ /* 0x000fe20008000f00 */
[----:B------:R-:W-:Y:S10]  /*ec10*/  ENDCOLLECTIVE ;  /* 0x000000000000791b */ /* 0x000ff40003800000 */
.L_x_376:
[----:B------:R-:W-:Y:S05]  /*ec20*/  BSYNC B1 ;  /* 0x0000000000017941 */ /* 0x000fea0003800000 */
.L_x_375:
[----:B------:R-:W-:Y:S05]  /*ec30*/  BRA `(.L_x_377) ;  /* 0xffffffec000c7947 */ /* 0x000fea000383ffff */
.L_x_351:
[----:B0-----:R0:W2:Y:S02]  /*ec40*/  SYNCS.PHASECHK.TRANS64.TRYWAIT P0, [R15+URZ+0x60], R4 ;  /* 0x000060040f0075a7 */ /* 0x0010a4000800017f */
[----:B--2---:R-:W-:Y:S05]  /*ec50*/  @!P0 NANOSLEEP.SYNCS 0x989680 ;  /* 0x009896800000895d */ /* 0x004fea0003900000 */
[----:B------:R-:W2:Y:S02]  /*ec60*/  @!P0 SYNCS.PHASECHK.TRANS64 P0, [R15+URZ+0x60], R4 ;  /* 0x000060040f0085a7 */ /* 0x000ea4000800007f */
[----:B--2---:R-:W-:Y:S05]  /*ec70*/  @!P0 BRA `(.L_x_351) ;  /* 0xfffffffc00f08947 */ /* 0x004fea000383ffff */
[----:B------:R-:W-:Y:S05]  /*ec80*/  BRA `(.L_x_378) ;  /* 0xffffffec004c7947 */ /* 0x000fea000383ffff */
.L_x_359:
[----:B------:R-:W-:Y:S01]  /*ec90*/  BSSY B0, `(.L_x_379) ;  /* 0x0000006000007945 */ /* 0x000fe20003800000 */
[----:B------:R-:W-:-:S07]  /*eca0*/  IMAD.MOV.U32 R15, RZ, RZ, -0x1 ;  /* 0xffffffffff0f7424 */ /* 0x000fce00078e00ff */
[----:B------:R-:W-:Y:S05]  /*ecb0*/  WARPSYNC.COLLECTIVE R15, `(.L_x_380) ;  /* 0x000000000f0c7348 */ /* 0x000fea0003c00000 */
[----:B------:R-:W-:Y:S02]  /*ecc0*/  ELECT P6, UR62, PT ;  /* 0x00000000003e782f */ /* 0x000fe400038c0000 */
[----:B------:R-:W-:Y:S01]  /*ecd0*/  MOV R14, UR62 ;  /* 0x0000003e000e7c02 */ /* 0x000fe20008000f00 */
[----:B------:R-:W-:Y:S10]  /*ece0*/  ENDCOLLECTIVE ;  /* 0x000000000000791b */ /* 0x000ff40003800000 */
.L_x_380:
[----:B------:R-:W-:Y:S05]  /*ecf0*/  BSYNC B0 ;  /* 0x0000000000007941 */ /* 0x000fea0003800000 */
.L_x_379:
[----:B------:R-:W-:Y:S05]  /*ed00*/  BRA `(.L_x_381) ;  /* 0xfffffff400ac7947 */ /* 0x000fea000383ffff */
.L_x_363:
[----:B0-----:R0:W1:Y:S02]  /*ed10*/  SYNCS.PHASECHK.TRANS64.TRYWAIT P0, [R7+URZ], R2 ;  /* 0x00000002070075a7 */ /* 0x001064000800017f */
[----:B-1----:R-:W-:Y:S05]  /*ed20*/  @!P0 NANOSLEEP.SYNCS 0x989680 ;  /* 0x009896800000895d */ /* 0x002fea0003900000 */
[----:B------:R-:W1:Y:S02]  /*ed30*/  @!P0 SYNCS.PHASECHK.TRANS64 P0, [R7+URZ], R2 ;  /* 0x00000002070085a7 */ /* 0x000e64000800007f */
[----:B-1----:R-:W-:Y:S05]  /*ed40*/  @!P0 BRA `(.L_x_363) ;  /* 0xfffffffc00f08947 */ /* 0x002fea000383ffff */
[----:B------:R-:W-:Y:S05]  /*ed50*/  BRA `(.L_x_382) ;  /* 0xfffffff400ec7947 */ /* 0x000fea000383ffff */
.L_x_364:
[----:B0-----:R0:W1:Y:S02]  /*ed60*/  SYNCS.PHASECHK.TRANS64.TRYWAIT P0, [R9+URZ], R4 ;  /* 0x00000004090075a7 */ /* 0x001064000800017f */
[----:B-1----:R-:W-:Y:S05]  /*ed70*/  @!P0 NANOSLEEP.SYNCS 0x989680 ;  /* 0x009896800000895d */ /* 0x002fea0003900000 */
[----:B------:R-:W1:Y:S02]  /*ed80*/  @!P0 SYNCS.PHASECHK.TRANS64 P0, [R9+URZ], R4 ;  /* 0x00000004090085a7 */ /* 0x000e64000800007f */
[----:B-1----:R-:W-:Y:S05]  /*ed90*/  @!P0 BRA `(.L_x_364) ;  /* 0xfffffffc00f08947 */ /* 0x002fea000383ffff */
[----:B------:R-:W-:Y:S05]  /*eda0*/  BRA `(.L_x_383) ;  /* 0xfffffff400fc7947 */ /* 0x000fea000383ffff */
.L_x_365:
[----:B0-----:R0:W1:Y:S02]  /*edb0*/  SYNCS.PHASECHK.TRANS64.TRYWAIT P0, [R6+URZ], R5 ;  /* 0x00000005060075a7 */ /* 0x001064000800017f */
[----:B-1----:R-:W-:Y:S05]  /*edc0*/  @!P0 NANOSLEEP.SYNCS 0x989680 ;  /* 0x009896800000895d */ /* 0x002fea0003900000 */
[----:B------:R-:W1:Y:S02]  /*edd0*/  @!P0 SYNCS.PHASECHK.TRANS64 P0, [R6+URZ], R5 ;  /* 0x00000005060085a7 */ /* 0x000e64000800007f */
[----:B-1----:R-:W-:Y:S05]  /*ede0*/  @!P0 BRA `(.L_x_365) ;  /* 0xfffffffc00f08947 */ /* 0x002fea000383ffff */
[----:B------:R-:W-:Y:S05]  /*edf0*/  BRA `(.L_x_384) ;  /* 0xfffffff8000c7947 */ /* 0x000fea000383ffff */
.L_x_366:
[----:B0-----:R0:W1:Y:S02]  /*ee00*/  SYNCS.PHASECHK.TRANS64.TRYWAIT P0, [R9+URZ], R4 ;  /* 0x00000004090075a7 */ /* 0x001064000800017f */
[----:B-1----:R-:W-:Y:S05]  /*ee10*/  @!P0 NANOSLEEP.SYNCS 0x989680 ;  /* 0x009896800000895d */ /* 0x002fea0003900000 */
[----:B------:R-:W1:Y:S02]  /*ee20*/  @!P0 SYNCS.PHASECHK.TRANS64 P0, [R9+URZ], R4 ;  /* 0x00000004090085a7 */ /* 0x000e64000800007f */
[----:B-1----:R-:W-:Y:S05]  /*ee30*/  @!P0 BRA `(.L_x_366) ;  /* 0xfffffffc00f08947 */ /* 0x002fea000383ffff */
[----:B------:R-:W-:Y:S05]  /*ee40*/  BRA `(.L_x_385) ;  /* 0xfffffff8001c7947 */ /* 0x000fea000383ffff */
.L_x_367:
[----:B0-----:R0:W1:Y:S02]  /*ee50*/  SYNCS.PHASECHK.TRANS64.TRYWAIT P0, [R6+URZ], R5 ;  /* 0x00000005060075a7 */ /* 0x001064000800017f */
[----:B-1----:R-:W-:Y:S05]  /*ee60*/  @!P0 NANOSLEEP.SYNCS 0x989680 ;  /* 0x009896800000895d */ /* 0x002fea0003900000 */
[----:B------:R-:W1:Y:S02]  /*ee70*/  @!P0 SYNCS.PHASECHK.TRANS64 P0, [R6+URZ], R5 ;  /* 0x00000005060085a7 */ /* 0x000e64000800007f */
[----:B-1----:R-:W-:Y:S05]  /*ee80*/  @!P0 BRA `(.L_x_367) ;  /* 0xfffffffc00f08947 */ /* 0x002fea000383ffff */
[----:B------:R-:W-:Y:S05]  /*ee90*/  BRA `(.L_x_386) ;  /* 0xfffffff8002c7947 */ /* 0x000fea000383ffff */
.L_x_368:
[----:B0-----:R0:W1:Y:S02]  /*eea0*/  SYNCS.PHASECHK.TRANS64.TRYWAIT P0, [R9+URZ], R4 ;  /* 0x00000004090075a7 */ /* 0x001064000800017f */
[----:B-1----:R-:W-:Y:S05]  /*eeb0*/  @!P0 NANOSLEEP.SYNCS 0x989680 ;  /* 0x009896800000895d */ /* 0x002fea0003900000 */
[----:B------:R-:W1:Y:S02]  /*eec0*/  @!P0 SYNCS.PHASECHK.TRANS64 P0, [R9+URZ], R4 ;  /* 0x00000004090085a7 */ /* 0x000e64000800007f */
[----:B-1----:R-:W-:Y:S05]  /*eed0*/  @!P0 BRA `(.L_x_368) ;  /* 0xfffffffc00f08947 */ /* 0x002fea000383ffff */
[----:B------:R-:W-:Y:S05]  /*eee0*/  BRA `(.L_x_387) ;  /* 0xfffffff8003c7947 */ /* 0x000fea000383ffff */
.L_x_369:
[----:B0-----:R0:W1:Y:S02]  /*eef0*/  SYNCS.PHASECHK.TRANS64.TRYWAIT P0, [R6+URZ], R5 ;  /* 0x00000005060075a7 */ /* 0x001064000800017f */
[----:B-1----:R-:W-:Y:S05]  /*ef00*/  @!P0 NANOSLEEP.SYNCS 0x989680 ;  /* 0x009896800000895d */ /* 0x002fea0003900000 */
[----:B------:R-:W1:Y:S02]  /*ef10*/  @!P0 SYNCS.PHASECHK.TRANS64 P0, [R6+URZ], R5 ;  /* 0x00000005060085a7 */ /* 0x000e64000800007f */
[----:B-1----:R-:W-:Y:S05]  /*ef20*/  @!P0 BRA `(.L_x_369) ;  /* 0xfffffffc00f08947 */ /* 0x002fea000383ffff */
[----:B------:R-:W-:Y:S05]  /*ef30*/  BRA `(.L_x_388) ;  /* 0xfffffff8004c7947 */ /* 0x000fea000383ffff */
.L_x_370:
[----:B0-----:R0:W1:Y:S02]  /*ef40*/  SYNCS.PHASECHK.TRANS64.TRYWAIT P0, [R9+URZ], R4 ;  /* 0x00000004090075a7 */ /* 0x001064000800017f */
[----:B-1----:R-:W-:Y:S05]  /*ef50*/  @!P0 NANOSLEEP.SYNCS 0x989680 ;  /* 0x009896800000895d */ /* 0x002fea0003900000 */
[----:B------:R-:W1:Y:S02]  /*ef60*/  @!P0 SYNCS.PHASECHK.TRANS64 P0, [R9+URZ], R4 ;  /* 0x00000004090085a7 */ /* 0x000e64000800007f */
[----:B-1----:R-:W-:Y:S05]  /*ef70*/  @!P0 BRA `(.L_x_370) ;  /* 0xfffffffc00f08947 */ /* 0x002fea000383ffff */
[----:B------:R-:W-:Y:S05]  /*ef80*/  BRA `(.L_x_389) ;  /* 0xfffffff8005c7947 */ /* 0x000fea000383ffff */
.L_x_371:
[----:B0-----:R0:W1:Y:S02]  /*ef90*/  SYNCS.PHASECHK.TRANS64.TRYWAIT P0, [R6+URZ], R5 ;  /* 0x00000005060075a7 */ /* 0x001064000800017f */
[----:B-1----:R-:W-:Y:S05]  /*efa0*/  @!P0 NANOSLEEP.SYNCS 0x989680 ;  /* 0x009896800000895d */ /* 0x002fea0003900000 */
[----:B------:R-:W1:Y:S02]  /*efb0*/  @!P0 SYNCS.PHASECHK.TRANS64 P0, [R6+URZ], R5 ;  /* 0x00000005060085a7 */ /* 0x000e64000800007f */
[----:B-1----:R-:W-:Y:S05]  /*efc0*/  @!P0 BRA `(.L_x_371) ;  /* 0xfffffffc00f08947 */ /* 0x002fea000383ffff */
[----:B------:R-:W-:Y:S05]  /*efd0*/  BRA `(.L_x_390) ;  /* 0xfffffff8006c7947 */ /* 0x000fea000383ffff */
.L_x_372:
[----:B0-----:R0:W1:Y:S02]  /*efe0*/  SYNCS.PHASECHK.TRANS64.TRYWAIT P0, [R9+URZ], R4 ;  /* 0x00000004090075a7 */ /* 0x001064000800017f */
[----:B-1----:R-:W-:Y:S05]  /*eff0*/  @!P0 NANOSLEEP.SYNCS 0x989680 ;  /* 0x009896800000895d */ /* 0x002fea0003900000 */
[----:B------:R-:W1:Y:S02]  /*f000*/  @!P0 SYNCS.PHASECHK.TRANS64 P0, [R9+URZ], R4 ;  /* 0x00000004090085a7 */ /* 0x000e64000800007f */
[----:B-1----:R-:W-:Y:S05]  /*f010*/  @!P0 BRA `(.L_x_372) ;  /* 0xfffffffc00f08947 */ /* 0x002fea000383ffff */
[----:B------:R-:W-:Y:S05]  /*f020*/  BRA `(.L_x_391) ;  /* 0xfffffff8007c7947 */ /* 0x000fea000383ffff */
.L_x_373:
[----:B-1----:R1:W2:Y:S02]  /*f030*/  SYNCS.PHASECHK.TRANS64.TRYWAIT P0, [R6+URZ], R5 ;  /* 0x00000005060075a7 */ /* 0x0022a4000800017f */
[----:B--2---:R-:W-:Y:S05]  /*f040*/  @!P0 NANOSLEEP.SYNCS 0x989680 ;  /* 0x009896800000895d */ /* 0x004fea0003900000 */
[----:B------:R-:W2:Y:S02]  /*f050*/  @!P0 SYNCS.PHASECHK.TRANS64 P0, [R6+URZ], R5 ;  /* 0x00000005060085a7 */ /* 0x000ea4000800007f */
[----:B--2---:R-:W-:Y:S05]  /*f060*/  @!P0 BRA `(.L_x_373) ;  /* 0xfffffffc00f08947 */ /* 0x004fea000383ffff */
[----:B------:R-:W-:Y:S05]  /*f070*/  BRA `(.L_x_392) ;  /* 0xfffffff800847947 */ /* 0x000fea000383ffff */
.L_x_393:
[----:B------:R-:W-:-:S00]  /*f080*/  BRA `(.L_x_393) ;  /* 0xfffffffc00fc7947 */ /* 0x000fc0000383ffff */
[----:B------:R-:W-:-:S00]  /*f090*/  NOP ;  /* 0x0000000000007918 */ /* 0x000fc00000000000 */
        /* <DEDUP_REMOVED lines=14> */
.L_x_394:


//--------------------- .nv.global.init           --------------------------
	.section	.nv.global.init,"aw",@progbits
.nv.global.init:
	.type		$str$22,@object
	.size		$str$22,($str$23 - $str$22)
$str$22:
        /*0000*/ 	.byte	0x6b, 0x5f, 0x74, 0x69, 0x6c, 0x65, 0x5f, 0x63, 0x6f, 0x75, 0x6e, 0x74, 0x20, 0x3e, 0x3d, 0x20
        /*0010*/ 	.byte	0x31, 0x00
	.type		$str$23,@object
	.size		$str$23,(__unnamed_1 - $str$23)
$str$23:
        /*0012*/ 	.byte	0x2f, 0x74, 0x6d, 0x70, 0x2f, 0x63, 0x75, 0x74, 0x6c, 0x61, 0x73, 0x73, 0x5f, 0x73, 0x77, 0x65
        /*0022*/ 	.byte	0x65, 0x70, 0x5f, 0x73, 0x72, 0x63, 0x2f, 0x69, 0x6e, 0x63, 0x6c, 0x75, 0x64, 0x65, 0x2f, 0x63
        /*0032*/ 	.byte	0x75, 0x74, 0x6c, 0x61, 0x73, 0x73, 0x2f, 0x67, 0x65, 0x6d, 0x6d, 0x2f, 0x63, 0x6f, 0x6c, 0x6c
        /*0042*/ 	.byte	0x65, 0x63, 0x74, 0x69, 0x76, 0x65, 0x2f, 0x73, 0x6d, 0x39, 0x30, 0x5f, 0x6d, 0x6d, 0x61, 0x5f
        /*0052*/ 	.byte	0x74, 0x6d, 0x61, 0x5f, 0x67, 0x6d, 0x6d, 0x61, 0x5f, 0x73, 0x73, 0x5f, 0x77, 0x61, 0x72, 0x70
        /*0062*/ 	.byte	0x73, 0x70, 0x65, 0x63, 0x69, 0x61, 0x6c, 0x69, 0x7a, 0x65, 0x64, 0x2e, 0x68, 0x70, 0x70, 0x00
	.type		__unnamed_1,@object
	.size		__unnamed_1,(.L_0 - __unnamed_1)
__unnamed_1:
        /*0072*/ 	.byte	0x76, 0x6f, 0x69, 0x64, 0x20, 0x63, 0x75, 0x74, 0x6c, 0x61, 0x73, 0x73, 0x3a, 0x3a, 0x67, 0x65
        /* <DEDUP_REMOVED lines=180> */
        /*0bc2*/ 	.byte	0x75, 0x74, 0x65, 0x3a, 0x3a, 0x69, 0x64, 0x65, 0x6e, 0x74, 0x69, 0x74, 0x79, 0x5d, 0x00
.L_0:


//--------------------- .nv.shared._ZN7cutlass13device_kernelINS_4gemm6kernel13GemmUniversalIN4cute5tupleIJiiiiEEENS1_10collective13CollectiveMmaINS1_34MainloopSm90TmaGmmaWarpSpecializedILi12ENS5_IJNS4_1CILi2EEENSA_ILi1EEESC_EEENS1_35KernelTmaWarpSpecializedCooperativeEEENS5_IJNSA_ILi512EEENSA_ILi80EEENSA_ILi16EEEEEENS_10bfloat16_tENS5_IJlSC_lEEESK_SL_NS4_8TiledMMAINS4_8MMA_AtomIJNS4_4SM904GMMA27MMA_64x16x16_F32BF16BF16_SSILNSP_5MajorE0ELSR_0ELNSP_7ScaleInE1ELSS_1EEEEEENS4_6LayoutISD_NS5_IJSC_NSA_ILi0EEESW_EEEEENS5_IJNS4_10UnderscoreESZ_SZ_EEEEENS4_13SM90_TMA_LOADENS4_14ComposedLayoutINS4_7SwizzleILi1ELi4ELi3EEENS4_18smem_ptr_flag_bitsILi16EEENSV_INS5_IJNSA_ILi8EEESI_EEENS5_IJSI_SC_EEEEEEEvNS4_8identityENS4_23SM90_TMA_LOAD_MULTICASTES1C_vS1D_EENS_8epilogue10collective6detail29Sm90TmaWarpSpecializedAdapterINS1H_15DefaultEpilogueISK_SL_SL_NS1G_6thread17LinearCombinationISK_Li1EffLNS1L_9ScaleType4KindE0ELNS_15FloatRoundStyleE2ESK_EENS1_15EpilogueDefaultEEEEEvvEEEEvNT_6ParamsE --------------------------
	.section	.nv.shared._ZN7cutlass13device_kernelINS_4gemm6kernel13GemmUniversalIN4cute5tupleIJiiiiEEENS1_10collective13CollectiveMmaINS1_34MainloopSm90TmaGmmaWarpSpecializedILi12ENS5_IJNS4_1CILi2EEENSA_ILi1EEESC_EEENS1_35KernelTmaWarpSpecializedCooperativeEEENS5_IJNSA_ILi512EEENSA_ILi80EEENSA_ILi16EEEEEENS_10bfloat16_tENS5_IJlSC_lEEESK_SL_NS4_8TiledMMAINS4_8MMA_AtomIJNS4_4SM904GMMA27MMA_64x16x16_F32BF16BF16_SSILNSP_5MajorE0ELSR_0ELNSP_7ScaleInE1ELSS_1EEEEEENS4_6LayoutISD_NS5_IJSC_NSA_ILi0EEESW_EEEEENS5_IJNS4_10UnderscoreESZ_SZ_EEEEENS4_13SM90_TMA_LOADENS4_14ComposedLayoutINS4_7SwizzleILi1ELi4ELi3EEENS4_18smem_ptr_flag_bitsILi16EEENSV_INS5_IJNSA_ILi8EEESI_EEENS5_IJSI_SC_EEEEEEEvNS4_8identityENS4_23SM90_TMA_LOAD_MULTICASTES1C_vS1D_EENS_8epilogue10collective6detail29Sm90TmaWarpSpecializedAdapterINS1H_15DefaultEpilogueISK_SL_SL_NS1G_6thread17LinearCombinationISK_Li1EffLNS1L_9ScaleType4KindE0ELNS_15FloatRoundStyleE2ESK_EENS1_15EpilogueDefaultEEEEEvvEEEEvNT_6ParamsE,"aw",@nobits
	.sectionflags	@""
	.align	16
	.zero		1024


//--------------------- .nv.shared.reserved.0     --------------------------
	.section	.nv.shared.reserved.0,"aw",@nobits
	.weak		__nv_reservedSMEM_offset_0_alias
	.size		__nv_reservedSMEM_offset_0_alias, 0, 0
	.other		__nv_reservedSMEM_offset_0_alias,@"STO_CUDA_RESERVED_SHARED STV_DEFAULT"
__nv_reservedSMEM_offset_0_alias:
	.zero		0


//--------------------- .nv.global                --------------------------
	.section	.nv.global,"aw",@nobits
.nv.global:
	.type		_ZN40_INTERNAL_9cc0cdf2_4_k_cu_969fe0db_126124cute1_E,@object
	.size		_ZN40_INTERNAL_9cc0cdf2_4_k_cu_969fe0db_126124cute1_E,(_ZN40_INTERNAL_9cc0cdf2_4_k_cu_969fe0db_126124cuda3std3__45__cpo6cbeginE - _ZN40_INTERNAL_9cc0cdf2_4_k_cu_969fe0db_126124cute1_E)
_ZN40_INTERNAL_9cc0cdf2_4_k_cu_969fe0db_126124cute1_E:
	.zero		1
	.type		_ZN40_INTERNAL_9cc0cdf2_4_k_cu_969fe0db_126124cuda3std3__45__cpo6cbeginE,@object
	.size		_ZN40_INTERNAL_9cc0cdf2_4_k_cu_969fe0db_126124cuda3std3__45__cpo6cbeginE,(_ZN40_INTERNAL_9cc0cdf2_4_k_cu_969fe0db_126124cuda3std3__48in_placeE - _ZN40_INTERNAL_9cc0cdf2_4_k_cu_969fe0db_126124cuda3std3__45__cpo6cbeginE)
_ZN40_INTERNAL_9cc0cdf2_4_k_cu_969fe0db_126124cuda3std3__45__cpo6cbeginE:
	.zero		1
	.type		_ZN40_INTERNAL_9cc0cdf2_4_k_cu_969fe0db_126124cuda3std3__48in_placeE,@object
	.size		_ZN40_INTERNAL_9cc0cdf2_4_k_cu_969fe0db_126124cuda3std3__48in_placeE,(_ZN40_INTERNAL_9cc0cdf2_4_k_cu_969fe0db_126124cuda3std6ranges3__45__cpo9iter_moveE - _ZN40_INTERNAL_9cc0cdf2_4_k_cu_969fe0db_126124cuda3std3__48in_placeE)
_ZN40_INTERNAL_9cc0cdf2_4_k_cu_969fe0db_126124cuda3std3__48in_placeE:
	.zero		1
	.type		_ZN40_INTERNAL_9cc0cdf2_4_k_cu_969fe0db_126124cuda3std6ranges3__45__cpo9iter_moveE,@object
	.size		_ZN40_INTERNAL_9cc0cdf2_4_k_cu_969fe0db_126124cuda3std6ranges3__45__cpo9iter_moveE,(_ZN40_INTERNAL_9cc0cdf2_4_k_cu_969fe0db_126124cuda3std3__45__cpo5beginE - _ZN40_INTERNAL_9cc0cdf2_4_k_cu_969fe0db_126124cuda3std6ranges3__45__cpo9iter_moveE)
_ZN40_INTERNAL_9cc0cdf2_4_k_cu_969fe0db_126124cuda3std6ranges3__45__cpo9iter_moveE:
	.zero		1
	.type		_ZN40_INTERNAL_9cc0cdf2_4_k_cu_969fe0db_126124cuda3std3__45__cpo5beginE,@object
	.size		_ZN40_INTERNAL_9cc0cdf2_4_k_cu_969fe0db_126124cuda3std3__45__cpo5beginE,(_ZN40_INTERNAL_9cc0cdf2_4_k_cu_969fe0db_126124cuda3std3__442_GLOBAL__N__9cc0cdf2_4_k_cu_969fe0db_126126ignoreE - _ZN40_INTERNAL_9cc0cdf2_4_k_cu_969fe0db_126124cuda3std3__45__cpo5beginE)
_ZN40_INTERNAL_9cc0cdf2_4_k_cu_969fe0db_126124cuda3std3__45__cpo5beginE:
	.zero		1
	.type		_ZN40_INTERNAL_9cc0cdf2_4_k_cu_969fe0db_126124cuda3std3__442_GLOBAL__N__9cc0cdf2_4_k_cu_969fe0db_126126ignoreE,@object
	.size		_ZN40_INTERNAL_9cc0cdf2_4_k_cu_969fe0db_126124cuda3std3__442_GLOBAL__N__9cc0cdf2_4_k_cu_969fe0db_126126ignoreE,(_ZN40_INTERNAL_9cc0cdf2_4_k_cu_969fe0db_126124cute7productE - _ZN40_INTERNAL_9cc0cdf2_4_k_cu_969fe0db_126124cuda3std3__442_GLOBAL__N__9cc0cdf2_4_k_cu_969fe0db_126126ignoreE)
_ZN40_INTERNAL_9cc0cdf2_4_k_cu_969fe0db_126124cuda3std3__442_GLOBAL__N__9cc0cdf2_4_k_cu_969fe0db_126126ignoreE:
	.zero		1
	.type		_ZN40_INTERNAL_9cc0cdf2_4_k_cu_969fe0db_126124cute7productE,@object
	.size		_ZN40_INTERNAL_9cc0cdf2_4_k_cu_969fe0db_126124cute7productE,(_ZN40_INTERNAL_9cc0cdf2_4_k_cu_969fe0db_126124cuda3std3__45__cpo3endE - _ZN40_INTERNAL_9cc0cdf2_4_k_cu_969fe0db_126124cute7productE)
_ZN40_INTERNAL_9cc0cdf2_4_k_cu_969fe0db_126124cute7productE:
	.zero		1
	.type		_ZN40_INTERNAL_9cc0cdf2_4_k_cu_969fe0db_126124cuda3std3__45__cpo3endE,@object
	.size		_ZN40_INTERNAL_9cc0cdf2_4_k_cu_969fe0db_126124cuda3std3__45__cpo3endE,(_ZN40_INTERNAL_9cc0cdf2_4_k_cu_969fe0db_126124cuda3std3__419piecewise_constructE - _ZN40_INTERNAL_9cc0cdf2_4_k_cu_969fe0db_126124cuda3std3__45__cpo3endE)
_ZN40_INTERNAL_9cc0cdf2_4_k_cu_969fe0db_126124cuda3std3__45__cpo3endE:
	.zero		1
	.type		_ZN40_INTERNAL_9cc0cdf2_4_k_cu_969fe0db_126124cuda3std3__419piecewise_constructE,@object
	.size		_ZN40_INTERNAL_9cc0cdf2_4_k_cu_969fe0db_126124cuda3std3__419piecewise_constructE,(_ZN40_INTERNAL_9cc0cdf2_4_k_cu_969fe0db_126124cuda3std3__45__cpo4cendE - _ZN40_INTERNAL_9cc0cdf2_4_k_cu_969fe0db_126124cuda3std3__419piecewise_constructE)
_ZN40_INTERNAL_9cc0cdf2_4_k_cu_969fe0db_126124cuda3std3__419piecewise_constructE:
	.zero		1
	.type		_ZN40_INTERNAL_9cc0cdf2_4_k_cu_969fe0db_126124cuda3std3__45__cpo4cendE,@object
	.size		_ZN40_INTERNAL_9cc0cdf2_4_k_cu_969fe0db_126124cuda3std3__45__cpo4cendE,(_ZN40_INTERNAL_9cc0cdf2_4_k_cu_969fe0db_126124cuda3std6ranges3__45__cpo4swapE - _ZN40_INTERNAL_9cc0cdf2_4_k_cu_969fe0db_126124cuda3std3__45__cpo4cendE)
_ZN40_INTERNAL_9cc0cdf2_4_k_cu_969fe0db_126124cuda3std3__45__cpo4cendE:
	.zero		1
	.type		_ZN40_INTERNAL_9cc0cdf2_4_k_cu_969fe0db_126124cuda3std6ranges3__45__cpo4swapE,@object
	.size		_ZN40_INTERNAL_9cc0cdf2_4_k_cu_969fe0db_126124cuda3std6ranges3__45__cpo4swapE,(.L_8 - _ZN40_INTERNAL_9cc0cdf2_4_k_cu_969fe0db_126124cuda3std6ranges3__45__cpo4swapE)
_ZN40_INTERNAL_9cc0cdf2_4_k_cu_969fe0db_126124cuda3std6ranges3__45__cpo4swapE:
	.zero		1
.L_8:


//--------------------- .nv.constant0._ZN7cutlass13device_kernelINS_4gemm6kernel13GemmUniversalIN4cute5tupleIJiiiiEEENS1_10collective13CollectiveMmaINS1_34MainloopSm90TmaGmmaWarpSpecializedILi12ENS5_IJNS4_1CILi2EEENSA_ILi1EEESC_EEENS1_35KernelTmaWarpSpecializedCooperativeEEENS5_IJNSA_ILi512EEENSA_ILi80EEENSA_ILi16EEEEEENS_10bfloat16_tENS5_IJlSC_lEEESK_SL_NS4_8TiledMMAINS4_8MMA_AtomIJNS4_4SM904GMMA27MMA_64x16x16_F32BF16BF16_SSILNSP_5MajorE0ELSR_0ELNSP_7ScaleInE1ELSS_1EEEEEENS4_6LayoutISD_NS5_IJSC_NSA_ILi0EEESW_EEEEENS5_IJNS4_10UnderscoreESZ_SZ_EEEEENS4_13SM90_TMA_LOADENS4_14ComposedLayoutINS4_7SwizzleILi1ELi4ELi3EEENS4_18smem_ptr_flag_bitsILi16EEENSV_INS5_IJNSA_ILi8EEESI_EEENS5_IJSI_SC_EEEEEEEvNS4_8identityENS4_23SM90_TMA_LOAD_MULTICASTES1C_vS1D_EENS_8epilogue10collective6detail29Sm90TmaWarpSpecializedAdapterINS1H_15DefaultEpilogueISK_SL_SL_NS1G_6thread17LinearCombinationISK_Li1EffLNS1L_9ScaleType4KindE0ELNS_15FloatRoundStyleE2ESK_EENS1_15EpilogueDefaultEEEEEvvEEEEvNT_6ParamsE --------------------------
	.section	.nv.constant0._ZN7cutlass13device_kernelINS_4gemm6kernel13GemmUniversalIN4cute5tupleIJiiiiEEENS1_10collective13CollectiveMmaINS1_34MainloopSm90TmaGmmaWarpSpecializedILi12ENS5_IJNS4_1CILi2EEENSA_ILi1EEESC_EEENS1_35KernelTmaWarpSpecializedCooperativeEEENS5_IJNSA_ILi512EEENSA_ILi80EEENSA_ILi16EEEEEENS_10bfloat16_tENS5_IJlSC_lEEESK_SL_NS4_8TiledMMAINS4_8MMA_AtomIJNS4_4SM904GMMA27MMA_64x16x16_F32BF16BF16_SSILNSP_5MajorE0ELSR_0ELNSP_7ScaleInE1ELSS_1EEEEEENS4_6LayoutISD_NS5_IJSC_NSA_ILi0EEESW_EEEEENS5_IJNS4_10UnderscoreESZ_SZ_EEEEENS4_13SM90_TMA_LOADENS4_14ComposedLayoutINS4_7SwizzleILi1ELi4ELi3EEENS4_18smem_ptr_flag_bitsILi16EEENSV_INS5_IJNSA_ILi8EEESI_EEENS5_IJSI_SC_EEEEEEEvNS4_8identityENS4_23SM90_TMA_LOAD_MULTICASTES1C_vS1D_EENS_8epilogue10collective6detail29Sm90TmaWarpSpecializedAdapterINS1H_15DefaultEpilogueISK_SL_SL_NS1G_6thread17LinearCombinationISK_Li1EffLNS1L_9ScaleType4KindE0ELNS_15FloatRoundStyleE2ESK_EENS1_15EpilogueDefaultEEEEEvvEEEEvNT_6ParamsE,"a",@progbits
	.sectionflags	@""
	.align	4
.nv.constant0._ZN7cutlass13device_kernelINS_4gemm6kernel13GemmUniversalIN4cute5tupleIJiiiiEEENS1_10collective13CollectiveMmaINS1_34MainloopSm90TmaGmmaWarpSpecializedILi12ENS5_IJNS4_1CILi2EEENSA_ILi1EEESC_EEENS1_35KernelTmaWarpSpecializedCooperativeEEENS5_IJNSA_ILi512EEENSA_ILi80EEENSA_ILi16EEEEEENS_10bfloat16_tENS5_IJlSC_lEEESK_SL_NS4_8TiledMMAINS4_8MMA_AtomIJNS4_4SM904GMMA27MMA_64x16x16_F32BF16BF16_SSILNSP_5MajorE0ELSR_0ELNSP_7ScaleInE1ELSS_1EEEEEENS4_6LayoutISD_NS5_IJSC_NSA_ILi0EEESW_EEEEENS5_IJNS4_10UnderscoreESZ_SZ_EEEEENS4_13SM90_TMA_LOADENS4_14ComposedLayoutINS4_7SwizzleILi1ELi4ELi3EEENS4_18smem_ptr_flag_bitsILi16EEENSV_INS5_IJNSA_ILi8EEESI_EEENS5_IJSI_SC_EEEEEEEvNS4_8identityENS4_23SM90_TMA_LOAD_MULTICASTES1C_vS1D_EENS_8epilogue10collective6detail29Sm90TmaWarpSpecializedAdapterINS1H_15DefaultEpilogueISK_SL_SL_NS1G_6thread17LinearCombinationISK_Li1EffLNS1L_9ScaleType4KindE0ELNS_15FloatRoundStyleE2ESK_EENS1_15EpilogueDefaultEEEEEvvEEEEvNT_6ParamsE:
	.zero		1664


//--------------------- SYMBOLS --------------------------

	.type		.nv.reservedSmem.offset0,@object
	.size		.nv.reservedSmem.offset0,0x4
	.type		__assertfail,@function
